//
// Generated by NVIDIA NVVM Compiler
//
// Compiler Build ID: CL-36424714
// Cuda compilation tools, release 13.0, V13.0.88
// Based on NVVM 20.0.0
//

.version 9.0
.target sm_100
.address_size 64

	// .globl	_Z12conv2_KernelPfS_S_S_

.visible .entry _Z12conv2_KernelPfS_S_S_(
	.param .u64 .ptr .align 1 _Z12conv2_KernelPfS_S_S__param_0,
	.param .u64 .ptr .align 1 _Z12conv2_KernelPfS_S_S__param_1,
	.param .u64 .ptr .align 1 _Z12conv2_KernelPfS_S_S__param_2,
	.param .u64 .ptr .align 1 _Z12conv2_KernelPfS_S_S__param_3
)
{
	.reg .pred 	%p<3>;
	.reg .b32 	%r<39>;
	.reg .b32 	%f<81>;
	.reg .b64 	%rd<17>;

	ld.param.u64 	%rd1, [_Z12conv2_KernelPfS_S_S__param_0];
	ld.param.u64 	%rd2, [_Z12conv2_KernelPfS_S_S__param_1];
	ld.param.u64 	%rd3, [_Z12conv2_KernelPfS_S_S__param_2];
	ld.param.u64 	%rd4, [_Z12conv2_KernelPfS_S_S__param_3];
	mov.u32 	%r4, %ctaid.x;
	mov.u32 	%r5, %ntid.x;
	mov.u32 	%r6, %tid.x;
	mad.lo.s32 	%r1, %r4, %r5, %r6;
	setp.gt.s32 	%p1, %r1, 63999;
	@%p1 bra 	$L__BB0_4;
	mul.hi.s32 	%r7, %r1, 1717986919;
	shr.u32 	%r8, %r7, 31;
	shr.s32 	%r9, %r7, 9;
	add.s32 	%r2, %r9, %r8;
	shr.s32 	%r10, %r1, 31;
	shr.u32 	%r11, %r10, 26;
	add.s32 	%r12, %r1, %r11;
	shr.s32 	%r13, %r12, 6;
	mul.hi.s32 	%r14, %r13, 1717986919;
	shr.u32 	%r15, %r14, 31;
	shr.s32 	%r16, %r14, 3;
	add.s32 	%r17, %r16, %r15;
	mul.lo.s32 	%r18, %r17, 20;
	sub.s32 	%r3, %r13, %r18;
	setp.ne.s32 	%p2, %r3, 0;
	mov.f32 	%f80, 0f00000000;
	@%p2 bra 	$L__BB0_3;
	cvta.to.global.u64 	%rd5, %rd4;
	mul.wide.s32 	%rd6, %r2, 4;
	add.s64 	%rd7, %rd5, %rd6;
	ld.global.f32 	%f80, [%rd7];
$L__BB0_3:
	mul.lo.s32 	%r19, %r2, 500;
	mad.lo.s32 	%r20, %r3, 25, %r19;
	shr.u32 	%r22, %r10, 29;
	add.s32 	%r23, %r1, %r22;
	shr.s32 	%r24, %r23, 3;
	shr.u32 	%r25, %r24, 29;
	add.s32 	%r26, %r24, %r25;
	and.b32  	%r27, %r26, 1073741816;
	sub.s32 	%r28, %r24, %r27;
	and.b32  	%r29, %r23, -8;
	sub.s32 	%r30, %r1, %r29;
	mad.lo.s32 	%r31, %r28, 12, %r30;
	mad.lo.s32 	%r32, %r3, 144, %r31;
	cvta.to.global.u64 	%rd8, %rd1;
	mul.wide.s32 	%rd9, %r32, 4;
	add.s64 	%rd10, %rd8, %rd9;
	ld.global.f32 	%f4, [%rd10];
	cvta.to.global.u64 	%rd11, %rd2;
	mul.wide.s32 	%rd12, %r20, 4;
	add.s64 	%rd13, %rd11, %rd12;
	ld.global.f32 	%f5, [%rd13];
	fma.rn.f32 	%f6, %f4, %f5, %f80;
	ld.global.f32 	%f7, [%rd10+4];
	ld.global.f32 	%f8, [%rd13+4];
	fma.rn.f32 	%f9, %f7, %f8, %f6;
	ld.global.f32 	%f10, [%rd10+8];
	ld.global.f32 	%f11, [%rd13+8];
	fma.rn.f32 	%f12, %f10, %f11, %f9;
	ld.global.f32 	%f13, [%rd10+12];
	ld.global.f32 	%f14, [%rd13+12];
	fma.rn.f32 	%f15, %f13, %f14, %f12;
	ld.global.f32 	%f16, [%rd10+16];
	ld.global.f32 	%f17, [%rd13+16];
	fma.rn.f32 	%f18, %f16, %f17, %f15;
	ld.global.f32 	%f19, [%rd10+48];
	ld.global.f32 	%f20, [%rd13+20];
	fma.rn.f32 	%f21, %f19, %f20, %f18;
	ld.global.f32 	%f22, [%rd10+52];
	ld.global.f32 	%f23, [%rd13+24];
	fma.rn.f32 	%f24, %f22, %f23, %f21;
	ld.global.f32 	%f25, [%rd10+56];
	ld.global.f32 	%f26, [%rd13+28];
	fma.rn.f32 	%f27, %f25, %f26, %f24;
	ld.global.f32 	%f28, [%rd10+60];
	ld.global.f32 	%f29, [%rd13+32];
	fma.rn.f32 	%f30, %f28, %f29, %f27;
	ld.global.f32 	%f31, [%rd10+64];
	ld.global.f32 	%f32, [%rd13+36];
	fma.rn.f32 	%f33, %f31, %f32, %f30;
	ld.global.f32 	%f34, [%rd10+96];
	ld.global.f32 	%f35, [%rd13+40];
	fma.rn.f32 	%f36, %f34, %f35, %f33;
	ld.global.f32 	%f37, [%rd10+100];
	ld.global.f32 	%f38, [%rd13+44];
	fma.rn.f32 	%f39, %f37, %f38, %f36;
	ld.global.f32 	%f40, [%rd10+104];
	ld.global.f32 	%f41, [%rd13+48];
	fma.rn.f32 	%f42, %f40, %f41, %f39;
	ld.global.f32 	%f43, [%rd10+108];
	ld.global.f32 	%f44, [%rd13+52];
	fma.rn.f32 	%f45, %f43, %f44, %f42;
	ld.global.f32 	%f46, [%rd10+112];
	ld.global.f32 	%f47, [%rd13+56];
	fma.rn.f32 	%f48, %f46, %f47, %f45;
	ld.global.f32 	%f49, [%rd10+144];
	ld.global.f32 	%f50, [%rd13+60];
	fma.rn.f32 	%f51, %f49, %f50, %f48;
	ld.global.f32 	%f52, [%rd10+148];
	ld.global.f32 	%f53, [%rd13+64];
	fma.rn.f32 	%f54, %f52, %f53, %f51;
	ld.global.f32 	%f55, [%rd10+152];
	ld.global.f32 	%f56, [%rd13+68];
	fma.rn.f32 	%f57, %f55, %f56, %f54;
	ld.global.f32 	%f58, [%rd10+156];
	ld.global.f32 	%f59, [%rd13+72];
	fma.rn.f32 	%f60, %f58, %f59, %f57;
	ld.global.f32 	%f61, [%rd10+160];
	ld.global.f32 	%f62, [%rd13+76];
	fma.rn.f32 	%f63, %f61, %f62, %f60;
	ld.global.f32 	%f64, [%rd10+192];
	ld.global.f32 	%f65, [%rd13+80];
	fma.rn.f32 	%f66, %f64, %f65, %f63;
	ld.global.f32 	%f67, [%rd10+196];
	ld.global.f32 	%f68, [%rd13+84];
	fma.rn.f32 	%f69, %f67, %f68, %f66;
	ld.global.f32 	%f70, [%rd10+200];
	ld.global.f32 	%f71, [%rd13+88];
	fma.rn.f32 	%f72, %f70, %f71, %f69;
	ld.global.f32 	%f73, [%rd10+204];
	ld.global.f32 	%f74, [%rd13+92];
	fma.rn.f32 	%f75, %f73, %f74, %f72;
	ld.global.f32 	%f76, [%rd10+208];
	ld.global.f32 	%f77, [%rd13+96];
	fma.rn.f32 	%f78, %f76, %f77, %f75;
	and.b32  	%r35, %r12, -64;
	sub.s32 	%r36, %r1, %r35;
	shl.b32 	%r37, %r2, 6;
	add.s32 	%r38, %r37, %r36;
	cvta.to.global.u64 	%rd14, %rd3;
	mul.wide.s32 	%rd15, %r38, 4;
	add.s64 	%rd16, %rd14, %rd15;
	atom.global.add.f32 	%f79, [%rd16], %f78;
$L__BB0_4:
	ret;

}
	// .globl	_Z12conv1_KernelPfS_S_S_
.visible .entry _Z12conv1_KernelPfS_S_S_(
	.param .u64 .ptr .align 1 _Z12conv1_KernelPfS_S_S__param_0,
	.param .u64 .ptr .align 1 _Z12conv1_KernelPfS_S_S__param_1,
	.param .u64 .ptr .align 1 _Z12conv1_KernelPfS_S_S__param_2,
	.param .u64 .ptr .align 1 _Z12conv1_KernelPfS_S_S__param_3
)
{
	.reg .pred 	%p<2>;
	.reg .b32 	%r<25>;
	.reg .b32 	%f<78>;
	.reg .b64 	%rd<20>;

	ld.param.u64 	%rd1, [_Z12conv1_KernelPfS_S_S__param_0];
	ld.param.u64 	%rd2, [_Z12conv1_KernelPfS_S_S__param_1];
	ld.param.u64 	%rd3, [_Z12conv1_KernelPfS_S_S__param_2];
	ld.param.u64 	%rd4, [_Z12conv1_KernelPfS_S_S__param_3];
	mov.u32 	%r2, %ctaid.x;
	mov.u32 	%r3, %ntid.x;
	mov.u32 	%r4, %tid.x;
	mad.lo.s32 	%r1, %r2, %r3, %r4;
	setp.gt.s32 	%p1, %r1, 11519;
	@%p1 bra 	$L__BB1_2;
	cvta.to.global.u64 	%rd5, %rd3;
	cvta.to.global.u64 	%rd6, %rd1;
	cvta.to.global.u64 	%rd7, %rd2;
	cvta.to.global.u64 	%rd8, %rd4;
	mul.hi.s32 	%r5, %r1, 715827883;
	shr.u32 	%r6, %r5, 31;
	shr.s32 	%r7, %r5, 2;
	add.s32 	%r8, %r7, %r6;
	mul.hi.s32 	%r9, %r8, 715827883;
	shr.u32 	%r10, %r9, 31;
	shr.u32 	%r11, %r9, 2;
	add.s32 	%r12, %r11, %r10;
	mul.lo.s32 	%r13, %r12, 24;
	sub.s32 	%r14, %r8, %r13;
	mul.lo.s32 	%r15, %r8, 24;
	sub.s32 	%r16, %r1, %r15;
	mul.hi.s32 	%r17, %r1, 954437177;
	shr.u32 	%r18, %r17, 31;
	shr.s32 	%r19, %r17, 7;
	add.s32 	%r20, %r19, %r18;
	mul.lo.s32 	%r21, %r20, 25;
	mul.lo.s32 	%r22, %r20, 576;
	cvt.s64.s32 	%rd9, %r22;
	mul.wide.s32 	%rd10, %r20, 4;
	add.s64 	%rd11, %rd8, %rd10;
	ld.global.f32 	%f1, [%rd11];
	mad.lo.s32 	%r23, %r14, 28, %r16;
	mul.wide.s32 	%rd12, %r23, 4;
	add.s64 	%rd13, %rd6, %rd12;
	ld.global.f32 	%f2, [%rd13];
	mul.wide.s32 	%rd14, %r21, 4;
	add.s64 	%rd15, %rd7, %rd14;
	ld.global.f32 	%f3, [%rd15];
	fma.rn.f32 	%f4, %f2, %f3, %f1;
	ld.global.f32 	%f5, [%rd13+4];
	ld.global.f32 	%f6, [%rd15+4];
	fma.rn.f32 	%f7, %f5, %f6, %f4;
	ld.global.f32 	%f8, [%rd13+8];
	ld.global.f32 	%f9, [%rd15+8];
	fma.rn.f32 	%f10, %f8, %f9, %f7;
	ld.global.f32 	%f11, [%rd13+12];
	ld.global.f32 	%f12, [%rd15+12];
	fma.rn.f32 	%f13, %f11, %f12, %f10;
	ld.global.f32 	%f14, [%rd13+16];
	ld.global.f32 	%f15, [%rd15+16];
	fma.rn.f32 	%f16, %f14, %f15, %f13;
	ld.global.f32 	%f17, [%rd13+112];
	ld.global.f32 	%f18, [%rd15+20];
	fma.rn.f32 	%f19, %f17, %f18, %f16;
	ld.global.f32 	%f20, [%rd13+116];
	ld.global.f32 	%f21, [%rd15+24];
	fma.rn.f32 	%f22, %f20, %f21, %f19;
	ld.global.f32 	%f23, [%rd13+120];
	ld.global.f32 	%f24, [%rd15+28];
	fma.rn.f32 	%f25, %f23, %f24, %f22;
	ld.global.f32 	%f26, [%rd13+124];
	ld.global.f32 	%f27, [%rd15+32];
	fma.rn.f32 	%f28, %f26, %f27, %f25;
	ld.global.f32 	%f29, [%rd13+128];
	ld.global.f32 	%f30, [%rd15+36];
	fma.rn.f32 	%f31, %f29, %f30, %f28;
	ld.global.f32 	%f32, [%rd13+224];
	ld.global.f32 	%f33, [%rd15+40];
	fma.rn.f32 	%f34, %f32, %f33, %f31;
	ld.global.f32 	%f35, [%rd13+228];
	ld.global.f32 	%f36, [%rd15+44];
	fma.rn.f32 	%f37, %f35, %f36, %f34;
	ld.global.f32 	%f38, [%rd13+232];
	ld.global.f32 	%f39, [%rd15+48];
	fma.rn.f32 	%f40, %f38, %f39, %f37;
	ld.global.f32 	%f41, [%rd13+236];
	ld.global.f32 	%f42, [%rd15+52];
	fma.rn.f32 	%f43, %f41, %f42, %f40;
	ld.global.f32 	%f44, [%rd13+240];
	ld.global.f32 	%f45, [%rd15+56];
	fma.rn.f32 	%f46, %f44, %f45, %f43;
	ld.global.f32 	%f47, [%rd13+336];
	ld.global.f32 	%f48, [%rd15+60];
	fma.rn.f32 	%f49, %f47, %f48, %f46;
	ld.global.f32 	%f50, [%rd13+340];
	ld.global.f32 	%f51, [%rd15+64];
	fma.rn.f32 	%f52, %f50, %f51, %f49;
	ld.global.f32 	%f53, [%rd13+344];
	ld.global.f32 	%f54, [%rd15+68];
	fma.rn.f32 	%f55, %f53, %f54, %f52;
	ld.global.f32 	%f56, [%rd13+348];
	ld.global.f32 	%f57, [%rd15+72];
	fma.rn.f32 	%f58, %f56, %f57, %f55;
	ld.global.f32 	%f59, [%rd13+352];
	ld.global.f32 	%f60, [%rd15+76];
	fma.rn.f32 	%f61, %f59, %f60, %f58;
	ld.global.f32 	%f62, [%rd13+448];
	ld.global.f32 	%f63, [%rd15+80];
	fma.rn.f32 	%f64, %f62, %f63, %f61;
	ld.global.f32 	%f65, [%rd13+452];
	ld.global.f32 	%f66, [%rd15+84];
	fma.rn.f32 	%f67, %f65, %f66, %f64;
	ld.global.f32 	%f68, [%rd13+456];
	ld.global.f32 	%f69, [%rd15+88];
	fma.rn.f32 	%f70, %f68, %f69, %f67;
	ld.global.f32 	%f71, [%rd13+460];
	ld.global.f32 	%f72, [%rd15+92];
	fma.rn.f32 	%f73, %f71, %f72, %f70;
	ld.global.f32 	%f74, [%rd13+464];
	ld.global.f32 	%f75, [%rd15+96];
	fma.rn.f32 	%f76, %f74, %f75, %f73;
	sub.s32 	%r24, %r1, %r22;
	cvt.s64.s32 	%rd16, %r24;
	add.s64 	%rd17, %rd9, %rd16;
	shl.b64 	%rd18, %rd17, 2;
	add.s64 	%rd19, %rd5, %rd18;
	atom.global.add.f32 	%f77, [%rd19], %f76;
$L__BB1_2:
	ret;

}
	// .globl	_Z10fc1_KernelPfS_S_S_
.visible .entry _Z10fc1_KernelPfS_S_S_(
	.param .u64 .ptr .align 1 _Z10fc1_KernelPfS_S_S__param_0,
	.param .u64 .ptr .align 1 _Z10fc1_KernelPfS_S_S__param_1,
	.param .u64 .ptr .align 1 _Z10fc1_KernelPfS_S_S__param_2,
	.param .u64 .ptr .align 1 _Z10fc1_KernelPfS_S_S__param_3
)
{
	.reg .pred 	%p<3>;
	.reg .b32 	%r<13>;
	.reg .b32 	%f<54>;
	.reg .b64 	%rd<17>;

	ld.param.u64 	%rd1, [_Z10fc1_KernelPfS_S_S__param_0];
	ld.param.u64 	%rd2, [_Z10fc1_KernelPfS_S_S__param_1];
	ld.param.u64 	%rd3, [_Z10fc1_KernelPfS_S_S__param_2];
	ld.param.u64 	%rd4, [_Z10fc1_KernelPfS_S_S__param_3];
	mov.u32 	%r4, %ctaid.x;
	mov.u32 	%r5, %ntid.x;
	mov.u32 	%r6, %tid.x;
	mad.lo.s32 	%r1, %r4, %r5, %r6;
	setp.gt.s32 	%p1, %r1, 24999;
	@%p1 bra 	$L__BB2_4;
	mul.hi.s32 	%r7, %r1, 1374389535;
	shr.u32 	%r8, %r7, 31;
	shr.s32 	%r9, %r7, 4;
	add.s32 	%r2, %r9, %r8;
	mul.lo.s32 	%r10, %r2, 50;
	sub.s32 	%r3, %r1, %r10;
	setp.ne.s32 	%p2, %r3, 0;
	mov.f32 	%f53, 0f00000000;
	@%p2 bra 	$L__BB2_3;
	cvta.to.global.u64 	%rd5, %rd4;
	mul.wide.s32 	%rd6, %r2, 4;
	add.s64 	%rd7, %rd5, %rd6;
	ld.global.f32 	%f53, [%rd7];
$L__BB2_3:
	shl.b32 	%r11, %r1, 4;
	shl.b32 	%r12, %r3, 4;
	cvta.to.global.u64 	%rd8, %rd1;
	mul.wide.s32 	%rd9, %r12, 4;
	add.s64 	%rd10, %rd8, %rd9;
	ld.global.f32 	%f4, [%rd10];
	cvta.to.global.u64 	%rd11, %rd2;
	mul.wide.s32 	%rd12, %r11, 4;
	add.s64 	%rd13, %rd11, %rd12;
	ld.global.f32 	%f5, [%rd13];
	fma.rn.f32 	%f6, %f4, %f5, %f53;
	ld.global.f32 	%f7, [%rd10+4];
	ld.global.f32 	%f8, [%rd13+4];
	fma.rn.f32 	%f9, %f7, %f8, %f6;
	ld.global.f32 	%f10, [%rd10+8];
	ld.global.f32 	%f11, [%rd13+8];
	fma.rn.f32 	%f12, %f10, %f11, %f9;
	ld.global.f32 	%f13, [%rd10+12];
	ld.global.f32 	%f14, [%rd13+12];
	fma.rn.f32 	%f15, %f13, %f14, %f12;
	ld.global.f32 	%f16, [%rd10+16];
	ld.global.f32 	%f17, [%rd13+16];
	fma.rn.f32 	%f18, %f16, %f17, %f15;
	ld.global.f32 	%f19, [%rd10+20];
	ld.global.f32 	%f20, [%rd13+20];
	fma.rn.f32 	%f21, %f19, %f20, %f18;
	ld.global.f32 	%f22, [%rd10+24];
	ld.global.f32 	%f23, [%rd13+24];
	fma.rn.f32 	%f24, %f22, %f23, %f21;
	ld.global.f32 	%f25, [%rd10+28];
	ld.global.f32 	%f26, [%rd13+28];
	fma.rn.f32 	%f27, %f25, %f26, %f24;
	ld.global.f32 	%f28, [%rd10+32];
	ld.global.f32 	%f29, [%rd13+32];
	fma.rn.f32 	%f30, %f28, %f29, %f27;
	ld.global.f32 	%f31, [%rd10+36];
	ld.global.f32 	%f32, [%rd13+36];
	fma.rn.f32 	%f33, %f31, %f32, %f30;
	ld.global.f32 	%f34, [%rd10+40];
	ld.global.f32 	%f35, [%rd13+40];
	fma.rn.f32 	%f36, %f34, %f35, %f33;
	ld.global.f32 	%f37, [%rd10+44];
	ld.global.f32 	%f38, [%rd13+44];
	fma.rn.f32 	%f39, %f37, %f38, %f36;
	ld.global.f32 	%f40, [%rd10+48];
	ld.global.f32 	%f41, [%rd13+48];
	fma.rn.f32 	%f42, %f40, %f41, %f39;
	ld.global.f32 	%f43, [%rd10+52];
	ld.global.f32 	%f44, [%rd13+52];
	fma.rn.f32 	%f45, %f43, %f44, %f42;
	ld.global.f32 	%f46, [%rd10+56];
	ld.global.f32 	%f47, [%rd13+56];
	fma.rn.f32 	%f48, %f46, %f47, %f45;
	ld.global.f32 	%f49, [%rd10+60];
	ld.global.f32 	%f50, [%rd13+60];
	fma.rn.f32 	%f51, %f49, %f50, %f48;
	cvta.to.global.u64 	%rd14, %rd3;
	mul.wide.s32 	%rd15, %r2, 4;
	add.s64 	%rd16, %rd14, %rd15;
	atom.global.add.f32 	%f52, [%rd16], %f51;
$L__BB2_4:
	ret;

}
	// .globl	_Z10fc2_KernelPfS_S_S_
.visible .entry _Z10fc2_KernelPfS_S_S_(
	.param .u64 .ptr .align 1 _Z10fc2_KernelPfS_S_S__param_0,
	.param .u64 .ptr .align 1 _Z10fc2_KernelPfS_S_S__param_1,
	.param .u64 .ptr .align 1 _Z10fc2_KernelPfS_S_S__param_2,
	.param .u64 .ptr .align 1 _Z10fc2_KernelPfS_S_S__param_3
)
{
	.reg .pred 	%p<3>;
	.reg .b32 	%r<11>;
	.reg .b32 	%f<9>;
	.reg .b64 	%rd<17>;

	ld.param.u64 	%rd1, [_Z10fc2_KernelPfS_S_S__param_0];
	ld.param.u64 	%rd2, [_Z10fc2_KernelPfS_S_S__param_1];
	ld.param.u64 	%rd3, [_Z10fc2_KernelPfS_S_S__param_2];
	ld.param.u64 	%rd4, [_Z10fc2_KernelPfS_S_S__param_3];
	mov.u32 	%r4, %ctaid.x;
	mov.u32 	%r5, %ntid.x;
	mov.u32 	%r6, %tid.x;
	mad.lo.s32 	%r1, %r4, %r5, %r6;
	setp.gt.s32 	%p1, %r1, 4999;
	@%p1 bra 	$L__BB3_4;
	mul.hi.s32 	%r7, %r1, 274877907;
	shr.u32 	%r8, %r7, 31;
	shr.s32 	%r9, %r7, 5;
	add.s32 	%r2, %r9, %r8;
	mul.lo.s32 	%r10, %r2, 500;
	sub.s32 	%r3, %r1, %r10;
	setp.ne.s32 	%p2, %r3, 0;
	mov.f32 	%f8, 0f00000000;
	@%p2 bra 	$L__BB3_3;
	cvta.to.global.u64 	%rd5, %rd4;
	mul.wide.s32 	%rd6, %r2, 4;
	add.s64 	%rd7, %rd5, %rd6;
	ld.global.f32 	%f8, [%rd7];
$L__BB3_3:
	cvta.to.global.u64 	%rd8, %rd3;
	mul.wide.s32 	%rd9, %r2, 4;
	add.s64 	%rd10, %rd8, %rd9;
	cvta.to.global.u64 	%rd11, %rd1;
	mul.wide.s32 	%rd12, %r3, 4;
	add.s64 	%rd13, %rd11, %rd12;
	ld.global.f32 	%f4, [%rd13];
	cvta.to.global.u64 	%rd14, %rd2;
	mul.wide.s32 	%rd15, %r1, 4;
	add.s64 	%rd16, %rd14, %rd15;
	ld.global.f32 	%f5, [%rd16];
	fma.rn.f32 	%f6, %f4, %f5, %f8;
	atom.global.add.f32 	%f7, [%rd10], %f6;
$L__BB3_4:
	ret;

}
	// .globl	_Z11relu_kerneliiiPf
.visible .entry _Z11relu_kerneliiiPf(
	.param .u32 _Z11relu_kerneliiiPf_param_0,
	.param .u32 _Z11relu_kerneliiiPf_param_1,
	.param .u32 _Z11relu_kerneliiiPf_param_2,
	.param .u64 .ptr .align 1 _Z11relu_kerneliiiPf_param_3
)
{
	.reg .pred 	%p<2>;
	.reg .b32 	%r<16>;
	.reg .b32 	%f<3>;
	.reg .b64 	%rd<5>;

	ld.param.u32 	%r4, [_Z11relu_kerneliiiPf_param_0];
	ld.param.u32 	%r2, [_Z11relu_kerneliiiPf_param_1];
	ld.param.u32 	%r3, [_Z11relu_kerneliiiPf_param_2];
	ld.param.u64 	%rd1, [_Z11relu_kerneliiiPf_param_3];
	mov.u32 	%r5, %ctaid.x;
	mov.u32 	%r6, %ntid.x;
	mov.u32 	%r7, %tid.x;
	mad.lo.s32 	%r1, %r5, %r6, %r7;
	setp.ge.s32 	%p1, %r1, %r4;
	@%p1 bra 	$L__BB4_2;
	cvta.to.global.u64 	%rd2, %rd1;
	mul.lo.s32 	%r8, %r3, %r2;
	div.s32 	%r9, %r1, %r8;
	div.s32 	%r10, %r1, %r3;
	rem.s32 	%r11, %r10, %r2;
	mul.lo.s32 	%r12, %r10, %r3;
	sub.s32 	%r13, %r1, %r12;
	mad.lo.s32 	%r14, %r11, %r3, %r9;
	add.s32 	%r15, %r14, %r13;
	mul.wide.s32 	%rd3, %r15, 4;
	add.s64 	%rd4, %rd2, %rd3;
	ld.global.f32 	%f1, [%rd4];
	max.f32 	%f2, %f1, 0f00000000;
	st.global.f32 	[%rd4], %f2;
$L__BB4_2:
	ret;

}
	// .globl	_Z12relu_kernel2iiiiiPf
.visible .entry _Z12relu_kernel2iiiiiPf(
	.param .u32 _Z12relu_kernel2iiiiiPf_param_0,
	.param .u32 _Z12relu_kernel2iiiiiPf_param_1,
	.param .u32 _Z12relu_kernel2iiiiiPf_param_2,
	.param .u32 _Z12relu_kernel2iiiiiPf_param_3,
	.param .u32 _Z12relu_kernel2iiiiiPf_param_4,
	.param .u64 .ptr .align 1 _Z12relu_kernel2iiiiiPf_param_5
)
{
	.reg .pred 	%p<2>;
	.reg .b32 	%r<22>;
	.reg .b32 	%f<3>;
	.reg .b64 	%rd<5>;

	ld.param.u32 	%r6, [_Z12relu_kernel2iiiiiPf_param_0];
	ld.param.u32 	%r2, [_Z12relu_kernel2iiiiiPf_param_1];
	ld.param.u32 	%r3, [_Z12relu_kernel2iiiiiPf_param_2];
	ld.param.u32 	%r4, [_Z12relu_kernel2iiiiiPf_param_3];
	ld.param.u32 	%r5, [_Z12relu_kernel2iiiiiPf_param_4];
	ld.param.u64 	%rd1, [_Z12relu_kernel2iiiiiPf_param_5];
	mov.u32 	%r7, %ctaid.x;
	mov.u32 	%r8, %ntid.x;
	mov.u32 	%r9, %tid.x;
	mad.lo.s32 	%r1, %r7, %r8, %r9;
	setp.ge.s32 	%p1, %r1, %r6;
	@%p1 bra 	$L__BB5_2;
	cvta.to.global.u64 	%rd2, %rd1;
	mul.lo.s32 	%r10, %r5, %r4;
	mul.lo.s32 	%r11, %r10, %r2;
	div.s32 	%r12, %r1, %r11;
	div.s32 	%r13, %r1, %r10;
	rem.s32 	%r14, %r13, %r2;
	div.s32 	%r15, %r1, %r5;
	rem.s32 	%r16, %r15, %r4;
	mul.lo.s32 	%r17, %r15, %r5;
	sub.s32 	%r18, %r1, %r17;
	mad.lo.s32 	%r19, %r12, %r3, %r14;
	mad.lo.s32 	%r20, %r16, %r5, %r19;
	add.s32 	%r21, %r20, %r18;
	mul.wide.s32 	%rd3, %r21, 4;
	add.s64 	%rd4, %rd2, %rd3;
	ld.global.f32 	%f1, [%rd4];
	max.f32 	%f2, %f1, 0f00000000;
	st.global.f32 	[%rd4], %f2;
$L__BB5_2:
	ret;

}
	// .globl	_Z16max_pool1_kernelPfS_
.visible .entry _Z16max_pool1_kernelPfS_(
	.param .u64 .ptr .align 1 _Z16max_pool1_kernelPfS__param_0,
	.param .u64 .ptr .align 1 _Z16max_pool1_kernelPfS__param_1
)
{
	.reg .pred 	%p<2>;
	.reg .b32 	%r<26>;
	.reg .b32 	%f<8>;
	.reg .b64 	%rd<12>;

	ld.param.u64 	%rd1, [_Z16max_pool1_kernelPfS__param_0];
	ld.param.u64 	%rd2, [_Z16max_pool1_kernelPfS__param_1];
	mov.u32 	%r2, %ctaid.x;
	mov.u32 	%r3, %ntid.x;
	mov.u32 	%r4, %tid.x;
	mad.lo.s32 	%r1, %r2, %r3, %r4;
	setp.gt.s32 	%p1, %r1, 2879;
	@%p1 bra 	$L__BB6_2;
	cvta.to.global.u64 	%rd3, %rd1;
	cvta.to.global.u64 	%rd4, %rd2;
	mul.hi.s32 	%r5, %r1, 954437177;
	shr.u32 	%r6, %r5, 31;
	shr.s32 	%r7, %r5, 5;
	add.s32 	%r8, %r7, %r6;
	mul.hi.s32 	%r9, %r1, 715827883;
	shr.u32 	%r10, %r9, 31;
	shr.s32 	%r11, %r9, 1;
	add.s32 	%r12, %r11, %r10;
	mul.hi.s32 	%r13, %r12, 715827883;
	shr.u32 	%r14, %r13, 31;
	shr.u32 	%r15, %r13, 1;
	add.s32 	%r16, %r15, %r14;
	mul.lo.s32 	%r17, %r16, 12;
	sub.s32 	%r18, %r12, %r17;
	mul.lo.s32 	%r19, %r12, 12;
	sub.s32 	%r20, %r1, %r19;
	mul.lo.s32 	%r21, %r8, 576;
	cvt.s64.s32 	%rd5, %r21;
	shl.b32 	%r22, %r20, 1;
	mad.lo.s32 	%r23, %r18, 48, %r22;
	cvt.s64.s32 	%rd6, %r23;
	add.s64 	%rd7, %rd5, %rd6;
	shl.b64 	%rd8, %rd7, 2;
	add.s64 	%rd9, %rd3, %rd8;
	ld.global.f32 	%f1, [%rd9];
	ld.global.f32 	%f2, [%rd9+96];
	max.f32 	%f3, %f1, %f2;
	ld.global.f32 	%f4, [%rd9+4];
	max.f32 	%f5, %f3, %f4;
	ld.global.f32 	%f6, [%rd9+100];
	max.f32 	%f7, %f5, %f6;
	mad.lo.s32 	%r24, %r8, 144, %r20;
	mad.lo.s32 	%r25, %r18, 12, %r24;
	mul.wide.s32 	%rd10, %r25, 4;
	add.s64 	%rd11, %rd4, %rd10;
	st.global.f32 	[%rd11], %f7;
$L__BB6_2:
	ret;

}
	// .globl	_Z16max_pool2_kernelPfS_
.visible .entry _Z16max_pool2_kernelPfS_(
	.param .u64 .ptr .align 1 _Z16max_pool2_kernelPfS__param_0,
	.param .u64 .ptr .align 1 _Z16max_pool2_kernelPfS__param_1
)
{
	.reg .pred 	%p<2>;
	.reg .b32 	%r<26>;
	.reg .b32 	%f<8>;
	.reg .b64 	%rd<12>;

	ld.param.u64 	%rd1, [_Z16max_pool2_kernelPfS__param_0];
	ld.param.u64 	%rd2, [_Z16max_pool2_kernelPfS__param_1];
	mov.u32 	%r2, %ctaid.x;
	mov.u32 	%r3, %ntid.x;
	mov.u32 	%r4, %tid.x;
	mad.lo.s32 	%r1, %r2, %r3, %r4;
	setp.gt.s32 	%p1, %r1, 799;
	@%p1 bra 	$L__BB7_2;
	cvta.to.global.u64 	%rd3, %rd1;
	cvta.to.global.u64 	%rd4, %rd2;
	shr.s32 	%r5, %r1, 31;
	shr.u32 	%r6, %r5, 28;
	add.s32 	%r7, %r1, %r6;
	shr.u32 	%r8, %r5, 30;
	add.s32 	%r9, %r1, %r8;
	shr.s32 	%r10, %r9, 2;
	shr.u32 	%r11, %r10, 30;
	add.s32 	%r12, %r10, %r11;
	and.b32  	%r13, %r12, -4;
	sub.s32 	%r14, %r10, %r13;
	and.b32  	%r15, %r9, -4;
	sub.s32 	%r16, %r1, %r15;
	shl.b32 	%r17, %r7, 2;
	and.b32  	%r18, %r17, -64;
	cvt.s64.s32 	%rd5, %r18;
	shl.b32 	%r19, %r16, 1;
	shl.b32 	%r20, %r14, 4;
	add.s32 	%r21, %r20, %r19;
	cvt.s64.s32 	%rd6, %r21;
	add.s64 	%rd7, %rd5, %rd6;
	shl.b64 	%rd8, %rd7, 2;
	add.s64 	%rd9, %rd3, %rd8;
	ld.global.f32 	%f1, [%rd9];
	ld.global.f32 	%f2, [%rd9+32];
	max.f32 	%f3, %f1, %f2;
	ld.global.f32 	%f4, [%rd9+4];
	max.f32 	%f5, %f3, %f4;
	ld.global.f32 	%f6, [%rd9+36];
	max.f32 	%f7, %f5, %f6;
	and.b32  	%r22, %r7, -16;
	shl.b32 	%r23, %r14, 2;
	add.s32 	%r24, %r22, %r16;
	add.s32 	%r25, %r24, %r23;
	mul.wide.s32 	%rd10, %r25, 4;
	add.s64 	%rd11, %rd4, %rd10;
	st.global.f32 	[%rd11], %f7;
$L__BB7_2:
	ret;

}
	// .globl	_Z14softmax_kerneliPfS_
.visible .entry _Z14softmax_kerneliPfS_(
	.param .u32 _Z14softmax_kerneliPfS__param_0,
	.param .u64 .ptr .align 1 _Z14softmax_kerneliPfS__param_1,
	.param .u64 .ptr .align 1 _Z14softmax_kerneliPfS__param_2
)
{
	.reg .pred 	%p<11>;
	.reg .b32 	%r<55>;
	.reg .b32 	%f<210>;
	.reg .b64 	%rd<18>;

	ld.param.u32 	%r13, [_Z14softmax_kerneliPfS__param_0];
	ld.param.u64 	%rd6, [_Z14softmax_kerneliPfS__param_1];
	ld.param.u64 	%rd5, [_Z14softmax_kerneliPfS__param_2];
	cvta.to.global.u64 	%rd1, %rd6;
	mov.u32 	%r14, %ctaid.x;
	mov.u32 	%r15, %ntid.x;
	mov.u32 	%r16, %tid.x;
	mad.lo.s32 	%r1, %r14, %r15, %r16;
	setp.ge.s32 	%p1, %r1, %r13;
	@%p1 bra 	$L__BB8_14;
	setp.lt.s32 	%p2, %r13, 1;
	mov.f32 	%f209, 0f00000000;
	@%p2 bra 	$L__BB8_13;
	and.b32  	%r2, %r13, 7;
	setp.lt.u32 	%p3, %r13, 8;
	mov.f32 	%f209, 0f00000000;
	mov.b32 	%r53, 0;
	@%p3 bra 	$L__BB8_5;
	and.b32  	%r53, %r13, 2147483640;
	neg.s32 	%r51, %r53;
	add.s64 	%rd17, %rd1, 16;
	mov.f32 	%f209, 0f00000000;
$L__BB8_4:
	.pragma "nounroll";
	ld.global.f32 	%f17, [%rd17+-16];
	fma.rn.f32 	%f18, %f17, 0f3BBB989D, 0f3F000000;
	cvt.sat.f32.f32 	%f19, %f18;
	mov.f32 	%f20, 0f4B400001;
	mov.f32 	%f21, 0f437C0000;
	fma.rm.f32 	%f22, %f19, %f21, %f20;
	add.f32 	%f23, %f22, 0fCB40007F;
	neg.f32 	%f24, %f23;
	fma.rn.f32 	%f25, %f17, 0f3FB8AA3B, %f24;
	fma.rn.f32 	%f26, %f17, 0f32A57060, %f25;
	mov.b32 	%r18, %f22;
	shl.b32 	%r19, %r18, 23;
	mov.b32 	%f27, %r19;
	ex2.approx.ftz.f32 	%f28, %f26;
	fma.rn.f32 	%f29, %f28, %f27, %f209;
	ld.global.f32 	%f30, [%rd17+-12];
	fma.rn.f32 	%f31, %f30, 0f3BBB989D, 0f3F000000;
	cvt.sat.f32.f32 	%f32, %f31;
	fma.rm.f32 	%f33, %f32, %f21, %f20;
	add.f32 	%f34, %f33, 0fCB40007F;
	neg.f32 	%f35, %f34;
	fma.rn.f32 	%f36, %f30, 0f3FB8AA3B, %f35;
	fma.rn.f32 	%f37, %f30, 0f32A57060, %f36;
	mov.b32 	%r20, %f33;
	shl.b32 	%r21, %r20, 23;
	mov.b32 	%f38, %r21;
	ex2.approx.ftz.f32 	%f39, %f37;
	fma.rn.f32 	%f40, %f39, %f38, %f29;
	ld.global.f32 	%f41, [%rd17+-8];
	fma.rn.f32 	%f42, %f41, 0f3BBB989D, 0f3F000000;
	cvt.sat.f32.f32 	%f43, %f42;
	fma.rm.f32 	%f44, %f43, %f21, %f20;
	add.f32 	%f45, %f44, 0fCB40007F;
	neg.f32 	%f46, %f45;
	fma.rn.f32 	%f47, %f41, 0f3FB8AA3B, %f46;
	fma.rn.f32 	%f48, %f41, 0f32A57060, %f47;
	mov.b32 	%r22, %f44;
	shl.b32 	%r23, %r22, 23;
	mov.b32 	%f49, %r23;
	ex2.approx.ftz.f32 	%f50, %f48;
	fma.rn.f32 	%f51, %f50, %f49, %f40;
	ld.global.f32 	%f52, [%rd17+-4];
	fma.rn.f32 	%f53, %f52, 0f3BBB989D, 0f3F000000;
	cvt.sat.f32.f32 	%f54, %f53;
	fma.rm.f32 	%f55, %f54, %f21, %f20;
	add.f32 	%f56, %f55, 0fCB40007F;
	neg.f32 	%f57, %f56;
	fma.rn.f32 	%f58, %f52, 0f3FB8AA3B, %f57;
	fma.rn.f32 	%f59, %f52, 0f32A57060, %f58;
	mov.b32 	%r24, %f55;
	shl.b32 	%r25, %r24, 23;
	mov.b32 	%f60, %r25;
	ex2.approx.ftz.f32 	%f61, %f59;
	fma.rn.f32 	%f62, %f61, %f60, %f51;
	ld.global.f32 	%f63, [%rd17];
	fma.rn.f32 	%f64, %f63, 0f3BBB989D, 0f3F000000;
	cvt.sat.f32.f32 	%f65, %f64;
	fma.rm.f32 	%f66, %f65, %f21, %f20;
	add.f32 	%f67, %f66, 0fCB40007F;
	neg.f32 	%f68, %f67;
	fma.rn.f32 	%f69, %f63, 0f3FB8AA3B, %f68;
	fma.rn.f32 	%f70, %f63, 0f32A57060, %f69;
	mov.b32 	%r26, %f66;
	shl.b32 	%r27, %r26, 23;
	mov.b32 	%f71, %r27;
	ex2.approx.ftz.f32 	%f72, %f70;
	fma.rn.f32 	%f73, %f72, %f71, %f62;
	ld.global.f32 	%f74, [%rd17+4];
	fma.rn.f32 	%f75, %f74, 0f3BBB989D, 0f3F000000;
	cvt.sat.f32.f32 	%f76, %f75;
	fma.rm.f32 	%f77, %f76, %f21, %f20;
	add.f32 	%f78, %f77, 0fCB40007F;
	neg.f32 	%f79, %f78;
	fma.rn.f32 	%f80, %f74, 0f3FB8AA3B, %f79;
	fma.rn.f32 	%f81, %f74, 0f32A57060, %f80;
	mov.b32 	%r28, %f77;
	shl.b32 	%r29, %r28, 23;
	mov.b32 	%f82, %r29;
	ex2.approx.ftz.f32 	%f83, %f81;
	fma.rn.f32 	%f84, %f83, %f82, %f73;
	ld.global.f32 	%f85, [%rd17+8];
	fma.rn.f32 	%f86, %f85, 0f3BBB989D, 0f3F000000;
	cvt.sat.f32.f32 	%f87, %f86;
	fma.rm.f32 	%f88, %f87, %f21, %f20;
	add.f32 	%f89, %f88, 0fCB40007F;
	neg.f32 	%f90, %f89;
	fma.rn.f32 	%f91, %f85, 0f3FB8AA3B, %f90;
	fma.rn.f32 	%f92, %f85, 0f32A57060, %f91;
	mov.b32 	%r30, %f88;
	shl.b32 	%r31, %r30, 23;
	mov.b32 	%f93, %r31;
	ex2.approx.ftz.f32 	%f94, %f92;
	fma.rn.f32 	%f95, %f94, %f93, %f84;
	ld.global.f32 	%f96, [%rd17+12];
	fma.rn.f32 	%f97, %f96, 0f3BBB989D, 0f3F000000;
	cvt.sat.f32.f32 	%f98, %f97;
	fma.rm.f32 	%f99, %f98, %f21, %f20;
	add.f32 	%f100, %f99, 0fCB40007F;
	neg.f32 	%f101, %f100;
	fma.rn.f32 	%f102, %f96, 0f3FB8AA3B, %f101;
	fma.rn.f32 	%f103, %f96, 0f32A57060, %f102;
	mov.b32 	%r32, %f99;
	shl.b32 	%r33, %r32, 23;
	mov.b32 	%f104, %r33;
	ex2.approx.ftz.f32 	%f105, %f103;
	fma.rn.f32 	%f209, %f105, %f104, %f95;
	add.s32 	%r51, %r51, 8;
	add.s64 	%rd17, %rd17, 32;
	setp.ne.s32 	%p4, %r51, 0;
	@%p4 bra 	$L__BB8_4;
$L__BB8_5:
	setp.eq.s32 	%p5, %r2, 0;
	@%p5 bra 	$L__BB8_13;
	and.b32  	%r8, %r13, 3;
	setp.lt.u32 	%p6, %r2, 4;
	@%p6 bra 	$L__BB8_8;
	mul.wide.u32 	%rd7, %r53, 4;
	add.s64 	%rd8, %rd1, %rd7;
	ld.global.f32 	%f107, [%rd8];
	fma.rn.f32 	%f108, %f107, 0f3BBB989D, 0f3F000000;
	cvt.sat.f32.f32 	%f109, %f108;
	mov.f32 	%f110, 0f4B400001;
	mov.f32 	%f111, 0f437C0000;
	fma.rm.f32 	%f112, %f109, %f111, %f110;
	add.f32 	%f113, %f112, 0fCB40007F;
	neg.f32 	%f114, %f113;
	fma.rn.f32 	%f115, %f107, 0f3FB8AA3B, %f114;
	fma.rn.f32 	%f116, %f107, 0f32A57060, %f115;
	mov.b32 	%r34, %f112;
	shl.b32 	%r35, %r34, 23;
	mov.b32 	%f117, %r35;
	ex2.approx.ftz.f32 	%f118, %f116;
	fma.rn.f32 	%f119, %f118, %f117, %f209;
	ld.global.f32 	%f120, [%rd8+4];
	fma.rn.f32 	%f121, %f120, 0f3BBB989D, 0f3F000000;
	cvt.sat.f32.f32 	%f122, %f121;
	fma.rm.f32 	%f123, %f122, %f111, %f110;
	add.f32 	%f124, %f123, 0fCB40007F;
	neg.f32 	%f125, %f124;
	fma.rn.f32 	%f126, %f120, 0f3FB8AA3B, %f125;
	fma.rn.f32 	%f127, %f120, 0f32A57060, %f126;
	mov.b32 	%r36, %f123;
	shl.b32 	%r37, %r36, 23;
	mov.b32 	%f128, %r37;
	ex2.approx.ftz.f32 	%f129, %f127;
	fma.rn.f32 	%f130, %f129, %f128, %f119;
	ld.global.f32 	%f131, [%rd8+8];
	fma.rn.f32 	%f132, %f131, 0f3BBB989D, 0f3F000000;
	cvt.sat.f32.f32 	%f133, %f132;
	fma.rm.f32 	%f134, %f133, %f111, %f110;
	add.f32 	%f135, %f134, 0fCB40007F;
	neg.f32 	%f136, %f135;
	fma.rn.f32 	%f137, %f131, 0f3FB8AA3B, %f136;
	fma.rn.f32 	%f138, %f131, 0f32A57060, %f137;
	mov.b32 	%r38, %f134;
	shl.b32 	%r39, %r38, 23;
	mov.b32 	%f139, %r39;
	ex2.approx.ftz.f32 	%f140, %f138;
	fma.rn.f32 	%f141, %f140, %f139, %f130;
	ld.global.f32 	%f142, [%rd8+12];
	fma.rn.f32 	%f143, %f142, 0f3BBB989D, 0f3F000000;
	cvt.sat.f32.f32 	%f144, %f143;
	fma.rm.f32 	%f145, %f144, %f111, %f110;
	add.f32 	%f146, %f145, 0fCB40007F;
	neg.f32 	%f147, %f146;
	fma.rn.f32 	%f148, %f142, 0f3FB8AA3B, %f147;
	fma.rn.f32 	%f149, %f142, 0f32A57060, %f148;
	mov.b32 	%r40, %f145;
	shl.b32 	%r41, %r40, 23;
	mov.b32 	%f150, %r41;
	ex2.approx.ftz.f32 	%f151, %f149;
	fma.rn.f32 	%f209, %f151, %f150, %f141;
	add.s32 	%r53, %r53, 4;
$L__BB8_8:
	setp.eq.s32 	%p7, %r8, 0;
	@%p7 bra 	$L__BB8_13;
	setp.eq.s32 	%p8, %r8, 1;
	@%p8 bra 	$L__BB8_11;
	mul.wide.u32 	%rd9, %r53, 4;
	add.s64 	%rd10, %rd1, %rd9;
	ld.global.f32 	%f153, [%rd10];
	fma.rn.f32 	%f154, %f153, 0f3BBB989D, 0f3F000000;
	cvt.sat.f32.f32 	%f155, %f154;
	mov.f32 	%f156, 0f4B400001;
	mov.f32 	%f157, 0f437C0000;
	fma.rm.f32 	%f158, %f155, %f157, %f156;
	add.f32 	%f159, %f158, 0fCB40007F;
	neg.f32 	%f160, %f159;
	fma.rn.f32 	%f161, %f153, 0f3FB8AA3B, %f160;
	fma.rn.f32 	%f162, %f153, 0f32A57060, %f161;
	mov.b32 	%r42, %f158;
	shl.b32 	%r43, %r42, 23;
	mov.b32 	%f163, %r43;
	ex2.approx.ftz.f32 	%f164, %f162;
	fma.rn.f32 	%f165, %f164, %f163, %f209;
	ld.global.f32 	%f166, [%rd10+4];
	fma.rn.f32 	%f167, %f166, 0f3BBB989D, 0f3F000000;
	cvt.sat.f32.f32 	%f168, %f167;
	fma.rm.f32 	%f169, %f168, %f157, %f156;
	add.f32 	%f170, %f169, 0fCB40007F;
	neg.f32 	%f171, %f170;
	fma.rn.f32 	%f172, %f166, 0f3FB8AA3B, %f171;
	fma.rn.f32 	%f173, %f166, 0f32A57060, %f172;
	mov.b32 	%r44, %f169;
	shl.b32 	%r45, %r44, 23;
	mov.b32 	%f174, %r45;
	ex2.approx.ftz.f32 	%f175, %f173;
	fma.rn.f32 	%f209, %f175, %f174, %f165;
	add.s32 	%r53, %r53, 2;
$L__BB8_11:
	and.b32  	%r46, %r13, 1;
	setp.eq.b32 	%p9, %r46, 1;
	not.pred 	%p10, %p9;
	@%p10 bra 	$L__BB8_13;
	mul.wide.u32 	%rd11, %r53, 4;
	add.s64 	%rd12, %rd1, %rd11;
	ld.global.f32 	%f176, [%rd12];
	fma.rn.f32 	%f177, %f176, 0f3BBB989D, 0f3F000000;
	cvt.sat.f32.f32 	%f178, %f177;
	mov.f32 	%f179, 0f4B400001;
	mov.f32 	%f180, 0f437C0000;
	fma.rm.f32 	%f181, %f178, %f180, %f179;
	add.f32 	%f182, %f181, 0fCB40007F;
	neg.f32 	%f183, %f182;
	fma.rn.f32 	%f184, %f176, 0f3FB8AA3B, %f183;
	fma.rn.f32 	%f185, %f176, 0f32A57060, %f184;
	mov.b32 	%r47, %f181;
	shl.b32 	%r48, %r47, 23;
	mov.b32 	%f186, %r48;
	ex2.approx.ftz.f32 	%f187, %f185;
	fma.rn.f32 	%f209, %f187, %f186, %f209;
$L__BB8_13:
	mul.wide.s32 	%rd13, %r1, 4;
	add.s64 	%rd14, %rd1, %rd13;
	ld.global.f32 	%f188, [%rd14];
	fma.rn.f32 	%f189, %f188, 0f3BBB989D, 0f3F000000;
	cvt.sat.f32.f32 	%f190, %f189;
	mov.f32 	%f191, 0f4B400001;
	mov.f32 	%f192, 0f437C0000;
	fma.rm.f32 	%f193, %f190, %f192, %f191;
	add.f32 	%f194, %f193, 0fCB40007F;
	neg.f32 	%f195, %f194;
	fma.rn.f32 	%f196, %f188, 0f3FB8AA3B, %f195;
	fma.rn.f32 	%f197, %f188, 0f32A57060, %f196;
	mov.b32 	%r49, %f193;
	shl.b32 	%r50, %r49, 23;
	mov.b32 	%f198, %r50;
	ex2.approx.ftz.f32 	%f199, %f197;
	mul.f32 	%f200, %f199, %f198;
	div.rn.f32 	%f201, %f200, %f209;
	cvta.to.global.u64 	%rd15, %rd5;
	add.s64 	%rd16, %rd15, %rd13;
	st.global.f32 	[%rd16], %f201;
$L__BB8_14:
	ret;

}


// ===== COMPILED SASS (sm_100) =====

	.target	sm_100

	.elftype	@"ET_EXEC"


//--------------------- .note.nv.tkinfo           --------------------------
	.section	.note.nv.tkinfo,"",@"SHT_NOTE"
	.sectionflags	@"SHF_NOTE_NV_TKINFO"
	.tkinfo
        /*0018*/ 	.word	0x00000002
        /*0030*/ 	.string	""
        /*0030*/ 	.string	"ptxas"
        /*0030*/ 	.string	"Cuda compilation tools, release 13.0, V13.0.88"
        /*0030*/ 	.string	"Build cuda_13.0.r13.0/compiler.36424714_0"
        /*0030*/ 	.string	"-arch sm_100 -m 64 "



//--------------------- .note.nv.cuinfo           --------------------------
	.section	.note.nv.cuinfo,"",@"SHT_NOTE"
	.sectionflags	@"SHF_NOTE_NV_CUINFO"
        /*0018*/ 	.short	0x0002
        /*001a*/ 	.short	0x0064
        /*001c*/ 	.short	0x0082
	.zero		2


//--------------------- .nv.info                  --------------------------
	.section	.nv.info,"",@"SHT_CUDA_INFO"
	.align	4


	//----- nvinfo : EIATTR_REGCOUNT
	.align		4
        /*0000*/ 	.byte	0x04, 0x2f
        /*0002*/ 	.short	(.L_1 - .L_0)
	.align		4
.L_0:
        /*0004*/ 	.word	index@(_Z12conv2_KernelPfS_S_S_)
        /*0008*/ 	.word	0x00000020


	//----- nvinfo : EIATTR_FRAME_SIZE
	.align		4
.L_1:
        /*000c*/ 	.byte	0x04, 0x11
        /*000e*/ 	.short	(.L_3 - .L_2)
	.align		4
.L_2:
        /*0010*/ 	.word	index@(_Z12conv2_KernelPfS_S_S_)
        /*0014*/ 	.word	0x00000000


	//----- nvinfo : EIATTR_REGCOUNT
	.align		4
.L_3:
        /*0018*/ 	.byte	0x04, 0x2f
        /*001a*/ 	.short	(.L_5 - .L_4)
	.align		4
.L_4:
        /*001c*/ 	.word	index@(_Z12conv1_KernelPfS_S_S_)
        /*0020*/ 	.word	0x0000001e


	//----- nvinfo : EIATTR_FRAME_SIZE
	.align		4
.L_5:
        /*0024*/ 	.byte	0x04, 0x11
        /*0026*/ 	.short	(.L_7 - .L_6)
	.align		4
.L_6:
        /*0028*/ 	.word	index@(_Z12conv1_KernelPfS_S_S_)
        /*002c*/ 	.word	0x00000000


	//----- nvinfo : EIATTR_REGCOUNT
	.align		4
.L_7:
        /*0030*/ 	.byte	0x04, 0x2f
        /*0032*/ 	.short	(.L_9 - .L_8)
	.align		4
.L_8:
        /*0034*/ 	.word	index@(_Z10fc1_KernelPfS_S_S_)
        /*0038*/ 	.word	0x00000020


	//----- nvinfo : EIATTR_FRAME_SIZE
	.align		4
.L_9:
        /*003c*/ 	.byte	0x04, 0x11
        /*003e*/ 	.short	(.L_11 - .L_10)
	.align		4
.L_10:
        /*0040*/ 	.word	index@(_Z10fc1_KernelPfS_S_S_)
        /*0044*/ 	.word	0x00000000


	//----- nvinfo : EIATTR_REGCOUNT
	.align		4
.L_11:
        /*0048*/ 	.byte	0x04, 0x2f
        /*004a*/ 	.short	(.L_13 - .L_12)
	.align		4
.L_12:
        /*004c*/ 	.word	index@(_Z10fc2_KernelPfS_S_S_)
        /*0050*/ 	.word	0x00000010


	//----- nvinfo : EIATTR_FRAME_SIZE
	.align		4
.L_13:
        /*0054*/ 	.byte	0x04, 0x11
        /*0056*/ 	.short	(.L_15 - .L_14)
	.align		4
.L_14:
        /*0058*/ 	.word	index@(_Z10fc2_KernelPfS_S_S_)
        /*005c*/ 	.word	0x00000000


	//----- nvinfo : EIATTR_REGCOUNT
	.align		4
.L_15:
        /*0060*/ 	.byte	0x04, 0x2f
        /*0062*/ 	.short	(.L_17 - .L_16)
	.align		4
.L_16:
        /*0064*/ 	.word	index@(_Z11relu_kerneliiiPf)
        /*0068*/ 	.word	0x00000012


	//----- nvinfo : EIATTR_FRAME_SIZE
	.align		4
.L_17:
        /*006c*/ 	.byte	0x04, 0x11
        /*006e*/ 	.short	(.L_19 - .L_18)
	.align		4
.L_18:
        /*0070*/ 	.word	index@(_Z11relu_kerneliiiPf)
        /*0074*/ 	.word	0x00000000


	//----- nvinfo : EIATTR_REGCOUNT
	.align		4
.L_19:
        /*0078*/ 	.byte	0x04, 0x2f
        /*007a*/ 	.short	(.L_21 - .L_20)
	.align		4
.L_20:
        /*007c*/ 	.word	index@(_Z12relu_kernel2iiiiiPf)
        /*0080*/ 	.word	0x00000018


	//----- nvinfo : EIATTR_FRAME_SIZE
	.align		4
.L_21:
        /*0084*/ 	.byte	0x04, 0x11
        /*0086*/ 	.short	(.L_23 - .L_22)
	.align		4
.L_22:
        /*0088*/ 	.word	index@(_Z12relu_kernel2iiiiiPf)
        /*008c*/ 	.word	0x00000000


	//----- nvinfo : EIATTR_REGCOUNT
	.align		4
.L_23:
        /*0090*/ 	.byte	0x04, 0x2f
        /*0092*/ 	.short	(.L_25 - .L_24)
	.align		4
.L_24:
        /*0094*/ 	.word	index@(_Z16max_pool1_kernelPfS_)
        /*0098*/ 	.word	0x0000000e


	//----- nvinfo : EIATTR_FRAME_SIZE
	.align		4
.L_25:
        /*009c*/ 	.byte	0x04, 0x11
        /*009e*/ 	.short	(.L_27 - .L_26)
	.align		4
.L_26:
        /*00a0*/ 	.word	index@(_Z16max_pool1_kernelPfS_)
        /*00a4*/ 	.word	0x00000000


	//----- nvinfo : EIATTR_REGCOUNT
	.align		4
.L_27:
        /*00a8*/ 	.byte	0x04, 0x2f
        /*00aa*/ 	.short	(.L_29 - .L_28)
	.align		4
.L_28:
        /*00ac*/ 	.word	index@(_Z16max_pool2_kernelPfS_)
        /*00b0*/ 	.word	0x0000000e


	//----- nvinfo : EIATTR_FRAME_SIZE
	.align		4
.L_29:
        /*00b4*/ 	.byte	0x04, 0x11
        /*00b6*/ 	.short	(.L_31 - .L_30)
	.align		4
.L_30:
        /*00b8*/ 	.word	index@(_Z16max_pool2_kernelPfS_)
        /*00bc*/ 	.word	0x00000000


	//----- nvinfo : EIATTR_REGCOUNT
	.align		4
.L_31:
        /*00c0*/ 	.byte	0x04, 0x2f
        /*00c2*/ 	.short	(.L_33 - .L_32)
	.align		4
.L_32:
        /*00c4*/ 	.word	index@(_Z14softmax_kerneliPfS_)
        /*00c8*/ 	.word	0x0000001d


	//----- nvinfo : EIATTR_FRAME_SIZE
	.align		4
.L_33:
        /*00cc*/ 	.byte	0x04, 0x11
        /*00ce*/ 	.short	(.L_35 - .L_34)
	.align		4
.L_34:
        /*00d0*/ 	.word	index@($__internal_0_$__cuda_sm3x_div_rn_noftz_f32_slowpath)
        /*00d4*/ 	.word	0x00000000


	//----- nvinfo : EIATTR_FRAME_SIZE
	.align		4
.L_35:
        /*00d8*/ 	.byte	0x04, 0x11
        /*00da*/ 	.short	(.L_37 - .L_36)
	.align		4
.L_36:
        /*00dc*/ 	.word	index@(_Z14softmax_kerneliPfS_)
        /*00e0*/ 	.word	0x00000000


	//----- nvinfo : EIATTR_MIN_STACK_SIZE
	.align		4
.L_37:
        /*00e4*/ 	.byte	0x04, 0x12
        /*00e6*/ 	.short	(.L_39 - .L_38)
	.align		4
.L_38:
        /*00e8*/ 	.word	index@(_Z14softmax_kerneliPfS_)
        /*00ec*/ 	.word	0x00000000


	//----- nvinfo : EIATTR_MIN_STACK_SIZE
	.align		4
.L_39:
        /*00f0*/ 	.byte	0x04, 0x12
        /*00f2*/ 	.short	(.L_41 - .L_40)
	.align		4
.L_40:
        /*00f4*/ 	.word	index@(_Z16max_pool2_kernelPfS_)
        /*00f8*/ 	.word	0x00000000


	//----- nvinfo : EIATTR_MIN_STACK_SIZE
	.align		4
.L_41:
        /*00fc*/ 	.byte	0x04, 0x12
        /*00fe*/ 	.short	(.L_43 - .L_42)
	.align		4
.L_42:
        /*0100*/ 	.word	index@(_Z16max_pool1_kernelPfS_)
        /*0104*/ 	.word	0x00000000


	//----- nvinfo : EIATTR_MIN_STACK_SIZE
	.align		4
.L_43:
        /*0108*/ 	.byte	0x04, 0x12
        /*010a*/ 	.short	(.L_45 - .L_44)
	.align		4
.L_44:
        /*010c*/ 	.word	index@(_Z12relu_kernel2iiiiiPf)
        /*0110*/ 	.word	0x00000000


	//----- nvinfo : EIATTR_MIN_STACK_SIZE
	.align		4
.L_45:
        /*0114*/ 	.byte	0x04, 0x12
        /*0116*/ 	.short	(.L_47 - .L_46)
	.align		4
.L_46:
        /*0118*/ 	.word	index@(_Z11relu_kerneliiiPf)
        /*011c*/ 	.word	0x00000000


	//----- nvinfo : EIATTR_MIN_STACK_SIZE
	.align		4
.L_47:
        /*0120*/ 	.byte	0x04, 0x12
        /*0122*/ 	.short	(.L_49 - .L_48)
	.align		4
.L_48:
        /*0124*/ 	.word	index@(_Z10fc2_KernelPfS_S_S_)
        /*0128*/ 	.word	0x00000000


	//----- nvinfo : EIATTR_MIN_STACK_SIZE
	.align		4
.L_49:
        /*012c*/ 	.byte	0x04, 0x12
        /*012e*/ 	.short	(.L_51 - .L_50)
	.align		4
.L_50:
        /*0130*/ 	.word	index@(_Z10fc1_KernelPfS_S_S_)
        /*0134*/ 	.word	0x00000000


	//----- nvinfo : EIATTR_MIN_STACK_SIZE
	.align		4
.L_51:
        /*0138*/ 	.byte	0x04, 0x12
        /*013a*/ 	.short	(.L_53 - .L_52)
	.align		4
.L_52:
        /*013c*/ 	.word	index@(_Z12conv1_KernelPfS_S_S_)
        /*0140*/ 	.word	0x00000000


	//----- nvinfo : EIATTR_MIN_STACK_SIZE
	.align		4
.L_53:
        /*0144*/ 	.byte	0x04, 0x12
        /*0146*/ 	.short	(.L_55 - .L_54)
	.align		4
.L_54:
        /*0148*/ 	.word	index@(_Z12conv2_KernelPfS_S_S_)
        /*014c*/ 	.word	0x00000000
.L_55:


//--------------------- .nv.compat                --------------------------
	.section	.nv.compat,"",@"SHT_CUDA_COMPAT_INFO"
	.align	4
        /*0000*/ 	.byte	0x02, 0x09, 0x00, 0x00, 0x02, 0x02, 0x01, 0x00, 0x02, 0x05, 0x05, 0x00, 0x03, 0x07, 0x01, 0x01
        /*0010*/ 	.byte	0x02, 0x03, 0x00, 0x00, 0x02, 0x06, 0x01, 0x00, 0x04, 0x0b, 0x08, 0x00, 0x01, 0x00, 0x00, 0x00
        /*0020*/ 	.byte	0x00, 0x00, 0x00, 0x00


//--------------------- .nv.info._Z14softmax_kerneliPfS_ --------------------------
	.section	.nv.info._Z14softmax_kerneliPfS_,"",@"SHT_CUDA_INFO"
	.sectionflags	@""
	.align	4


	//----- nvinfo : EIATTR_CUDA_API_VERSION
	.align		4
        /*0000*/ 	.byte	0x04, 0x37
        /*0002*/ 	.short	(.L_57 - .L_56)
.L_56:
        /*0004*/ 	.word	0x00000082


	//----- nvinfo : EIATTR_KPARAM_INFO
	.align		4
.L_57:
        /*0008*/ 	.byte	0x04, 0x17
        /*000a*/ 	.short	(.L_59 - .L_58)
.L_58:
        /*000c*/ 	.word	0x00000000
        /*0010*/ 	.short	0x0002
        /*0012*/ 	.short	0x0010
        /*0014*/ 	.byte	0x00, 0xf5, 0x21, 0x00


	//----- nvinfo : EIATTR_KPARAM_INFO
	.align		4
.L_59:
        /*0018*/ 	.byte	0x04, 0x17
        /*001a*/ 	.short	(.L_61 - .L_60)
.L_60:
        /*001c*/ 	.word	0x00000000
        /*0020*/ 	.short	0x0001
        /*0022*/ 	.short	0x0008
        /*0024*/ 	.byte	0x00, 0xf5, 0x21, 0x00


	//----- nvinfo : EIATTR_KPARAM_INFO
	.align		4
.L_61:
        /*0028*/ 	.byte	0x04, 0x17
        /*002a*/ 	.short	(.L_63 - .L_62)
.L_62:
        /*002c*/ 	.word	0x00000000
        /*0030*/ 	.short	0x0000
        /*0032*/ 	.short	0x0000
        /*0034*/ 	.byte	0x00, 0xf0, 0x11, 0x00


	//----- nvinfo : EIATTR_SPARSE_MMA_MASK
	.align		4
.L_63:
        /*0038*/ 	.byte	0x03, 0x50
        /*003a*/ 	.short	0x0000


	//----- nvinfo : EIATTR_MAXREG_COUNT
	.align		4
        /*003c*/ 	.byte	0x03, 0x1b
        /*003e*/ 	.short	0x00ff


	//----- nvinfo : EIATTR_MERCURY_ISA_VERSION
	.align		4
        /*0040*/ 	.byte	0x03, 0x5f
        /*0042*/ 	.short	0x0101


	//----- nvinfo : EIATTR_VRC_CTA_INIT_COUNT
	.align		4
        /*0044*/ 	.byte	0x02, 0x4a
	.zero		1
	.zero		1


	//----- nvinfo : EIATTR_EXIT_INSTR_OFFSETS
	.align		4
        /*0048*/ 	.byte	0x04, 0x1c
        /*004a*/ 	.short	(.L_65 - .L_64)


	//   ....[0]....
.L_64:
        /*004c*/ 	.word	0x00000070


	//   ....[1]....
        /*0050*/ 	.word	0x00000e10


	//----- nvinfo : EIATTR_CRS_STACK_SIZE
	.align		4
.L_65:
        /*0054*/ 	.byte	0x04, 0x1e
        /*0056*/ 	.short	(.L_67 - .L_66)
.L_66:
        /*0058*/ 	.word	0x00000000


	//----- nvinfo : EIATTR_CBANK_PARAM_SIZE
	.align		4
.L_67:
        /*005c*/ 	.byte	0x03, 0x19
        /*005e*/ 	.short	0x0018


	//----- nvinfo : EIATTR_PARAM_CBANK
	.align		4
        /*0060*/ 	.byte	0x04, 0x0a
        /*0062*/ 	.short	(.L_69 - .L_68)
	.align		4
.L_68:
        /*0064*/ 	.word	index@(.nv.constant0._Z14softmax_kerneliPfS_)
        /*0068*/ 	.short	0x0380
        /*006a*/ 	.short	0x0018


	//----- nvinfo : EIATTR_SW_WAR
	.align		4
.L_69:
        /*006c*/ 	.byte	0x04, 0x36
        /*006e*/ 	.short	(.L_71 - .L_70)
.L_70:
        /*0070*/ 	.word	0x00000008
.L_71:


//--------------------- .nv.info._Z16max_pool2_kernelPfS_ --------------------------
	.section	.nv.info._Z16max_pool2_kernelPfS_,"",@"SHT_CUDA_INFO"
	.sectionflags	@""
	.align	4


	//----- nvinfo : EIATTR_CUDA_API_VERSION
	.align		4
        /*0000*/ 	.byte	0x04, 0x37
        /*0002*/ 	.short	(.L_73 - .L_72)
.L_72:
        /*0004*/ 	.word	0x00000082


	//----- nvinfo : EIATTR_KPARAM_INFO
	.align		4
.L_73:
        /*0008*/ 	.byte	0x04, 0x17
        /*000a*/ 	.short	(.L_75 - .L_74)
.L_74:
        /*000c*/ 	.word	0x00000000
        /*0010*/ 	.short	0x0001
        /*0012*/ 	.short	0x0008
        /*0014*/ 	.byte	0x00, 0xf5, 0x21, 0x00


	//----- nvinfo : EIATTR_KPARAM_INFO
	.align		4
.L_75:
        /*0018*/ 	.byte	0x04, 0x17
        /*001a*/ 	.short	(.L_77 - .L_76)
.L_76:
        /*001c*/ 	.word	0x00000000
        /*0020*/ 	.short	0x0000
        /*0022*/ 	.short	0x0000
        /*0024*/ 	.byte	0x00, 0xf5, 0x21, 0x00


	//----- nvinfo : EIATTR_SPARSE_MMA_MASK
	.align		4
.L_77:
        /*0028*/ 	.byte	0x03, 0x50
        /*002a*/ 	.short	0x0000


	//----- nvinfo : EIATTR_MAXREG_COUNT
	.align		4
        /*002c*/ 	.byte	0x03, 0x1b
        /*002e*/ 	.short	0x00ff


	//----- nvinfo : EIATTR_MERCURY_ISA_VERSION
	.align		4
        /*0030*/ 	.byte	0x03, 0x5f
        /*0032*/ 	.short	0x0101


	//----- nvinfo : EIATTR_VRC_CTA_INIT_COUNT
	.align		4
        /*0034*/ 	.byte	0x02, 0x4a
	.zero		1
	.zero		1


	//----- nvinfo : EIATTR_EXIT_INSTR_OFFSETS
	.align		4
        /*0038*/ 	.byte	0x04, 0x1c
        /*003a*/ 	.short	(.L_79 - .L_78)


	//   ....[0]....
.L_78:
        /*003c*/ 	.word	0x00000060


	//   ....[1]....
        /*0040*/ 	.word	0x00000270


	//----- nvinfo : EIATTR_CBANK_PARAM_SIZE
	.align		4
.L_79:
        /*0044*/ 	.byte	0x03, 0x19
        /*0046*/ 	.short	0x0010


	//----- nvinfo : EIATTR_PARAM_CBANK
	.align		4
        /*0048*/ 	.byte	0x04, 0x0a
        /*004a*/ 	.short	(.L_81 - .L_80)
	.align		4
.L_80:
        /*004c*/ 	.word	index@(.nv.constant0._Z16max_pool2_kernelPfS_)
        /*0050*/ 	.short	0x0380
        /*0052*/ 	.short	0x0010


	//----- nvinfo : EIATTR_SW_WAR
	.align		4
.L_81:
        /*0054*/ 	.byte	0x04, 0x36
        /*0056*/ 	.short	(.L_83 - .L_82)
.L_82:
        /*0058*/ 	.word	0x00000008
.L_83:


//--------------------- .nv.info._Z16max_pool1_kernelPfS_ --------------------------
	.section	.nv.info._Z16max_pool1_kernelPfS_,"",@"SHT_CUDA_INFO"
	.sectionflags	@""
	.align	4


	//----- nvinfo : EIATTR_CUDA_API_VERSION
	.align		4
        /*0000*/ 	.byte	0x04, 0x37
        /*0002*/ 	.short	(.L_85 - .L_84)
.L_84:
        /*0004*/ 	.word	0x00000082


	//----- nvinfo : EIATTR_KPARAM_INFO
	.align		4
.L_85:
        /*0008*/ 	.byte	0x04, 0x17
        /*000a*/ 	.short	(.L_87 - .L_86)
.L_86:
        /*000c*/ 	.word	0x00000000
        /*0010*/ 	.short	0x0001
        /*0012*/ 	.short	0x0008
        /*0014*/ 	.byte	0x00, 0xf5, 0x21, 0x00


	//----- nvinfo : EIATTR_KPARAM_INFO
	.align		4
.L_87:
        /*0018*/ 	.byte	0x04, 0x17
        /*001a*/ 	.short	(.L_89 - .L_88)
.L_88:
        /*001c*/ 	.word	0x00000000
        /*0020*/ 	.short	0x0000
        /*0022*/ 	.short	0x0000
        /*0024*/ 	.byte	0x00, 0xf5, 0x21, 0x00


	//----- nvinfo : EIATTR_SPARSE_MMA_MASK
	.align		4
.L_89:
        /*0028*/ 	.byte	0x03, 0x50
        /*002a*/ 	.short	0x0000


	//----- nvinfo : EIATTR_MAXREG_COUNT
	.align		4
        /*002c*/ 	.byte	0x03, 0x1b
        /*002e*/ 	.short	0x00ff


	//----- nvinfo : EIATTR_MERCURY_ISA_VERSION
	.align		4
        /*0030*/ 	.byte	0x03, 0x5f
        /*0032*/ 	.short	0x0101


	//----- nvinfo : EIATTR_VRC_CTA_INIT_COUNT
	.align		4
        /*0034*/ 	.byte	0x02, 0x4a
	.zero		1
	.zero		1


	//----- nvinfo : EIATTR_EXIT_INSTR_OFFSETS
	.align		4
        /*0038*/ 	.byte	0x04, 0x1c
        /*003a*/ 	.short	(.L_91 - .L_90)


	//   ....[0]....
.L_90:
        /*003c*/ 	.word	0x00000060


	//   ....[1]....
        /*0040*/ 	.word	0x00000270


	//----- nvinfo : EIATTR_CBANK_PARAM_SIZE
	.align		4
.L_91:
        /*0044*/ 	.byte	0x03, 0x19
        /*0046*/ 	.short	0x0010


	//----- nvinfo : EIATTR_PARAM_CBANK
	.align		4
        /*0048*/ 	.byte	0x04, 0x0a
        /*004a*/ 	.short	(.L_93 - .L_92)
	.align		4
.L_92:
        /*004c*/ 	.word	index@(.nv.constant0._Z16max_pool1_kernelPfS_)
        /*0050*/ 	.short	0x0380
        /*0052*/ 	.short	0x0010


	//----- nvinfo : EIATTR_SW_WAR
	.align		4
.L_93:
        /*0054*/ 	.byte	0x04, 0x36
        /*0056*/ 	.short	(.L_95 - .L_94)
.L_94:
        /*0058*/ 	.word	0x00000008
.L_95:


//--------------------- .nv.info._Z12relu_kernel2iiiiiPf --------------------------
	.section	.nv.info._Z12relu_kernel2iiiiiPf,"",@"SHT_CUDA_INFO"
	.sectionflags	@""
	.align	4


	//----- nvinfo : EIATTR_CUDA_API_VERSION
	.align		4
        /*0000*/ 	.byte	0x04, 0x37
        /*0002*/ 	.short	(.L_97 - .L_96)
.L_96:
        /*0004*/ 	.word	0x00000082


	//----- nvinfo : EIATTR_KPARAM_INFO
	.align		4
.L_97:
        /*0008*/ 	.byte	0x04, 0x17
        /*000a*/ 	.short	(.L_99 - .L_98)
.L_98:
        /*000c*/ 	.word	0x00000000
        /*0010*/ 	.short	0x0005
        /*0012*/ 	.short	0x0018
        /*0014*/ 	.byte	0x00, 0xf5, 0x21, 0x00


	//----- nvinfo : EIATTR_KPARAM_INFO
	.align		4
.L_99:
        /*0018*/ 	.byte	0x04, 0x17
        /*001a*/ 	.short	(.L_101 - .L_100)
.L_100:
        /*001c*/ 	.word	0x00000000
        /*0020*/ 	.short	0x0004
        /*0022*/ 	.short	0x0010
        /*0024*/ 	.byte	0x00, 0xf0, 0x11, 0x00


	//----- nvinfo : EIATTR_KPARAM_INFO
	.align		4
.L_101:
        /*0028*/ 	.byte	0x04, 0x17
        /*002a*/ 	.short	(.L_103 - .L_102)
.L_102:
        /*002c*/ 	.word	0x00000000
        /*0030*/ 	.short	0x0003
        /*0032*/ 	.short	0x000c
        /*0034*/ 	.byte	0x00, 0xf0, 0x11, 0x00


	//----- nvinfo : EIATTR_KPARAM_INFO
	.align		4
.L_103:
        /*0038*/ 	.byte	0x04, 0x17
        /*003a*/ 	.short	(.L_105 - .L_104)
.L_104:
        /*003c*/ 	.word	0x00000000
        /*0040*/ 	.short	0x0002
        /*0042*/ 	.short	0x0008
        /*0044*/ 	.byte	0x00, 0xf0, 0x11, 0x00


	//----- nvinfo : EIATTR_KPARAM_INFO
	.align		4
.L_105:
        /*0048*/ 	.byte	0x04, 0x17
        /*004a*/ 	.short	(.L_107 - .L_106)
.L_106:
        /*004c*/ 	.word	0x00000000
        /*0050*/ 	.short	0x0001
        /*0052*/ 	.short	0x0004
        /*0054*/ 	.byte	0x00, 0xf0, 0x11, 0x00


	//----- nvinfo : EIATTR_KPARAM_INFO
	.align		4
.L_107:
        /*0058*/ 	.byte	0x04, 0x17
        /*005a*/ 	.short	(.L_109 - .L_108)
.L_108:
        /*005c*/ 	.word	0x00000000
        /*0060*/ 	.short	0x0000
        /*0062*/ 	.short	0x0000
        /*0064*/ 	.byte	0x00, 0xf0, 0x11, 0x00


	//----- nvinfo : EIATTR_SPARSE_MMA_MASK
	.align		4
.L_109:
        /*0068*/ 	.byte	0x03, 0x50
        /*006a*/ 	.short	0x0000


	//----- nvinfo : EIATTR_MAXREG_COUNT
	.align		4
        /*006c*/ 	.byte	0x03, 0x1b
        /*006e*/ 	.short	0x00ff


	//----- nvinfo : EIATTR_MERCURY_ISA_VERSION
	.align		4
        /*0070*/ 	.byte	0x03, 0x5f
        /*0072*/ 	.short	0x0101


	//----- nvinfo : EIATTR_VRC_CTA_INIT_COUNT
	.align		4
        /*0074*/ 	.byte	0x02, 0x4a
	.zero		1
	.zero		1


	//----- nvinfo : EIATTR_EXIT_INSTR_OFFSETS
	.align		4
        /*0078*/ 	.byte	0x04, 0x1c
        /*007a*/ 	.short	(.L_111 - .L_110)


	//   ....[0]....
.L_110:
        /*007c*/ 	.word	0x00000070


	//   ....[1]....
        /*0080*/ 	.word	0x000008f0


	//----- nvinfo : EIATTR_CBANK_PARAM_SIZE
	.align		4
.L_111:
        /*0084*/ 	.byte	0x03, 0x19
        /*0086*/ 	.short	0x0020


	//----- nvinfo : EIATTR_PARAM_CBANK
	.align		4
        /*0088*/ 	.byte	0x04, 0x0a
        /*008a*/ 	.short	(.L_113 - .L_112)
	.align		4
.L_112:
        /*008c*/ 	.word	index@(.nv.constant0._Z12relu_kernel2iiiiiPf)
        /*0090*/ 	.short	0x0380
        /*0092*/ 	.short	0x0020


	//----- nvinfo : EIATTR_SW_WAR
	.align		4
.L_113:
        /*0094*/ 	.byte	0x04, 0x36
        /*0096*/ 	.short	(.L_115 - .L_114)
.L_114:
        /*0098*/ 	.word	0x00000008
.L_115:


//--------------------- .nv.info._Z11relu_kerneliiiPf --------------------------
	.section	.nv.info._Z11relu_kerneliiiPf,"",@"SHT_CUDA_INFO"
	.sectionflags	@""
	.align	4


	//----- nvinfo : EIATTR_CUDA_API_VERSION
	.align		4
        /*0000*/ 	.byte	0x04, 0x37
        /*0002*/ 	.short	(.L_117 - .L_116)
.L_116:
        /*0004*/ 	.word	0x00000082


	//----- nvinfo : EIATTR_KPARAM_INFO
	.align		4
.L_117:
        /*0008*/ 	.byte	0x04, 0x17
        /*000a*/ 	.short	(.L_119 - .L_118)
.L_118:
        /*000c*/ 	.word	0x00000000
        /*0010*/ 	.short	0x0003
        /*0012*/ 	.short	0x0010
        /*0014*/ 	.byte	0x00, 0xf5, 0x21, 0x00


	//----- nvinfo : EIATTR_KPARAM_INFO
	.align		4
.L_119:
        /*0018*/ 	.byte	0x04, 0x17
        /*001a*/ 	.short	(.L_121 - .L_120)
.L_120:
        /*001c*/ 	.word	0x00000000
        /*0020*/ 	.short	0x0002
        /*0022*/ 	.short	0x0008
        /*0024*/ 	.byte	0x00, 0xf0, 0x11, 0x00


	//----- nvinfo : EIATTR_KPARAM_INFO
	.align		4
.L_121:
        /*0028*/ 	.byte	0x04, 0x17
        /*002a*/ 	.short	(.L_123 - .L_122)
.L_122:
        /*002c*/ 	.word	0x00000000
        /*0030*/ 	.short	0x0001
        /*0032*/ 	.short	0x0004
        /*0034*/ 	.byte	0x00, 0xf0, 0x11, 0x00


	//----- nvinfo : EIATTR_KPARAM_INFO
	.align		4
.L_123:
        /*0038*/ 	.byte	0x04, 0x17
        /*003a*/ 	.short	(.L_125 - .L_124)
.L_124:
        /*003c*/ 	.word	0x00000000
        /*0040*/ 	.short	0x0000
        /*0042*/ 	.short	0x0000
        /*0044*/ 	.byte	0x00, 0xf0, 0x11, 0x00


	//----- nvinfo : EIATTR_SPARSE_MMA_MASK
	.align		4
.L_125:
        /*0048*/ 	.byte	0x03, 0x50
        /*004a*/ 	.short	0x0000


	//----- nvinfo : EIATTR_MAXREG_COUNT
	.align		4
        /*004c*/ 	.byte	0x03, 0x1b
        /*004e*/ 	.short	0x00ff


	//----- nvinfo : EIATTR_MERCURY_ISA_VERSION
	.align		4
        /*0050*/ 	.byte	0x03, 0x5f
        /*0052*/ 	.short	0x0101


	//----- nvinfo : EIATTR_VRC_CTA_INIT_COUNT
	.align		4
        /*0054*/ 	.byte	0x02, 0x4a
	.zero		1
	.zero		1


	//----- nvinfo : EIATTR_EXIT_INSTR_OFFSETS
	.align		4
        /*0058*/ 	.byte	0x04, 0x1c
        /*005a*/ 	.short	(.L_127 - .L_126)


	//   ....[0]....
.L_126:
        /*005c*/ 	.word	0x00000070


	//   ....[1]....
        /*0060*/ 	.word	0x000005c0


	//----- nvinfo : EIATTR_CBANK_PARAM_SIZE
	.align		4
.L_127:
        /*0064*/ 	.byte	0x03, 0x19
        /*0066*/ 	.short	0x0018


	//----- nvinfo : EIATTR_PARAM_CBANK
	.align		4
        /*0068*/ 	.byte	0x04, 0x0a
        /*006a*/ 	.short	(.L_129 - .L_128)
	.align		4
.L_128:
        /*006c*/ 	.word	index@(.nv.constant0._Z11relu_kerneliiiPf)
        /*0070*/ 	.short	0x0380
        /*0072*/ 	.short	0x0018


	//----- nvinfo : EIATTR_SW_WAR
	.align		4
.L_129:
        /*0074*/ 	.byte	0x04, 0x36
        /*0076*/ 	.short	(.L_131 - .L_130)
.L_130:
        /*0078*/ 	.word	0x00000008
.L_131:


//--------------------- .nv.info._Z10fc2_KernelPfS_S_S_ --------------------------
	.section	.nv.info._Z10fc2_KernelPfS_S_S_,"",@"SHT_CUDA_INFO"
	.sectionflags	@""
	.align	4


	//----- nvinfo : EIATTR_CUDA_API_VERSION
	.align		4
        /*0000*/ 	.byte	0x04, 0x37
        /*0002*/ 	.short	(.L_133 - .L_132)
.L_132:
        /*0004*/ 	.word	0x00000082


	//----- nvinfo : EIATTR_KPARAM_INFO
	.align		4
.L_133:
        /*0008*/ 	.byte	0x04, 0x17
        /*000a*/ 	.short	(.L_135 - .L_134)
.L_134:
        /*000c*/ 	.word	0x00000000
        /*0010*/ 	.short	0x0003
        /*0012*/ 	.short	0x0018
        /*0014*/ 	.byte	0x00, 0xf5, 0x21, 0x00


	//----- nvinfo : EIATTR_KPARAM_INFO
	.align		4
.L_135:
        /*0018*/ 	.byte	0x04, 0x17
        /*001a*/ 	.short	(.L_137 - .L_136)
.L_136:
        /*001c*/ 	.word	0x00000000
        /*0020*/ 	.short	0x0002
        /*0022*/ 	.short	0x0010
        /*0024*/ 	.byte	0x00, 0xf5, 0x21, 0x00


	//----- nvinfo : EIATTR_KPARAM_INFO
	.align		4
.L_137:
        /*0028*/ 	.byte	0x04, 0x17
        /*002a*/ 	.short	(.L_139 - .L_138)
.L_138:
        /*002c*/ 	.word	0x00000000
        /*0030*/ 	.short	0x0001
        /*0032*/ 	.short	0x0008
        /*0034*/ 	.byte	0x00, 0xf5, 0x21, 0x00


	//----- nvinfo : EIATTR_KPARAM_INFO
	.align		4
.L_139:
        /*0038*/ 	.byte	0x04, 0x17
        /*003a*/ 	.short	(.L_141 - .L_140)
.L_140:
        /*003c*/ 	.word	0x00000000
        /*0040*/ 	.short	0x0000
        /*0042*/ 	.short	0x0000
        /*0044*/ 	.byte	0x00, 0xf5, 0x21, 0x00


	//----- nvinfo : EIATTR_SPARSE_MMA_MASK
	.align		4
.L_141:
        /*0048*/ 	.byte	0x03, 0x50
        /*004a*/ 	.short	0x0000


	//----- nvinfo : EIATTR_MAXREG_COUNT
	.align		4
        /*004c*/ 	.byte	0x03, 0x1b
        /*004e*/ 	.short	0x00ff


	//----- nvinfo : EIATTR_MERCURY_ISA_VERSION
	.align		4
        /*0050*/ 	.byte	0x03, 0x5f
        /*0052*/ 	.short	0x0101


	//----- nvinfo : EIATTR_VRC_CTA_INIT_COUNT
	.align		4
        /*0054*/ 	.byte	0x02, 0x4a
	.zero		1
	.zero		1


	//----- nvinfo : EIATTR_EXIT_INSTR_OFFSETS
	.align		4
        /*0058*/ 	.byte	0x04, 0x1c
        /*005a*/ 	.short	(.L_143 - .L_142)


	//   ....[0]....
.L_142:
        /*005c*/ 	.word	0x00000060


	//   ....[1]....
        /*0060*/ 	.word	0x000001b0


	//----- nvinfo : EIATTR_CBANK_PARAM_SIZE
	.align		4
.L_143:
        /*0064*/ 	.byte	0x03, 0x19
        /*0066*/ 	.short	0x0020


	//----- nvinfo : EIATTR_PARAM_CBANK
	.align		4
        /*0068*/ 	.byte	0x04, 0x0a
        /*006a*/ 	.short	(.L_145 - .L_144)
	.align		4
.L_144:
        /*006c*/ 	.word	index@(.nv.constant0._Z10fc2_KernelPfS_S_S_)
        /*0070*/ 	.short	0x0380
        /*0072*/ 	.short	0x0020


	//----- nvinfo : EIATTR_SW_WAR
	.align		4
.L_145:
        /*0074*/ 	.byte	0x04, 0x36
        /*0076*/ 	.short	(.L_147 - .L_146)
.L_146:
        /*0078*/ 	.word	0x00000008
.L_147:


//--------------------- .nv.info._Z10fc1_KernelPfS_S_S_ --------------------------
	.section	.nv.info._Z10fc1_KernelPfS_S_S_,"",@"SHT_CUDA_INFO"
	.sectionflags	@""
	.align	4


	//----- nvinfo : EIATTR_CUDA_API_VERSION
	.align		4
        /*0000*/ 	.byte	0x04, 0x37
        /*0002*/ 	.short	(.L_149 - .L_148)
.L_148:
        /*0004*/ 	.word	0x00000082


	//----- nvinfo : EIATTR_KPARAM_INFO
	.align		4
.L_149:
        /*0008*/ 	.byte	0x04, 0x17
        /*000a*/ 	.short	(.L_151 - .L_150)
.L_150:
        /*000c*/ 	.word	0x00000000
        /*0010*/ 	.short	0x0003
        /*0012*/ 	.short	0x0018
        /*0014*/ 	.byte	0x00, 0xf5, 0x21, 0x00


	//----- nvinfo : EIATTR_KPARAM_INFO
	.align		4
.L_151:
        /*0018*/ 	.byte	0x04, 0x17
        /*001a*/ 	.short	(.L_153 - .L_152)
.L_152:
        /*001c*/ 	.word	0x00000000
        /*0020*/ 	.short	0x0002
        /*0022*/ 	.short	0x0010
        /*0024*/ 	.byte	0x00, 0xf5, 0x21, 0x00


	//----- nvinfo : EIATTR_KPARAM_INFO
	.align		4
.L_153:
        /*0028*/ 	.byte	0x04, 0x17
        /*002a*/ 	.short	(.L_155 - .L_154)
.L_154:
        /*002c*/ 	.word	0x00000000
        /*0030*/ 	.short	0x0001
        /*0032*/ 	.short	0x0008
        /*0034*/ 	.byte	0x00, 0xf5, 0x21, 0x00


	//----- nvinfo : EIATTR_KPARAM_INFO
	.align		4
.L_155:
        /*0038*/ 	.byte	0x04, 0x17
        /*003a*/ 	.short	(.L_157 - .L_156)
.L_156:
        /*003c*/ 	.word	0x00000000
        /*0040*/ 	.short	0x0000
        /*0042*/ 	.short	0x0000
        /*0044*/ 	.byte	0x00, 0xf5, 0x21, 0x00


	//----- nvinfo : EIATTR_SPARSE_MMA_MASK
	.align		4
.L_157:
        /*0048*/ 	.byte	0x03, 0x50
        /*004a*/ 	.short	0x0000


	//----- nvinfo : EIATTR_MAXREG_COUNT
	.align		4
        /*004c*/ 	.byte	0x03, 0x1b
        /*004e*/ 	.short	0x00ff


	//----- nvinfo : EIATTR_MERCURY_ISA_VERSION
	.align		4
        /*0050*/ 	.byte	0x03, 0x5f
        /*0052*/ 	.short	0x0101


	//----- nvinfo : EIATTR_VRC_CTA_INIT_COUNT
	.align		4
        /*0054*/ 	.byte	0x02, 0x4a
	.zero		1
	.zero		1


	//----- nvinfo : EIATTR_EXIT_INSTR_OFFSETS
	.align		4
        /*0058*/ 	.byte	0x04, 0x1c
        /*005a*/ 	.short	(.L_159 - .L_158)


	//   ....[0]....
.L_158:
        /*005c*/ 	.word	0x00000060


	//   ....[1]....
        /*0060*/ 	.word	0x000004a0


	//----- nvinfo : EIATTR_CBANK_PARAM_SIZE
	.align		4
.L_159:
        /*0064*/ 	.byte	0x03, 0x19
        /*0066*/ 	.short	0x0020


	//----- nvinfo : EIATTR_PARAM_CBANK
	.align		4
        /*0068*/ 	.byte	0x04, 0x0a
        /*006a*/ 	.short	(.L_161 - .L_160)
	.align		4
.L_160:
        /*006c*/ 	.word	index@(.nv.constant0._Z10fc1_KernelPfS_S_S_)
        /*0070*/ 	.short	0x0380
        /*0072*/ 	.short	0x0020


	//----- nvinfo : EIATTR_SW_WAR
	.align		4
.L_161:
        /*0074*/ 	.byte	0x04, 0x36
        /*0076*/ 	.short	(.L_163 - .L_162)
.L_162:
        /*0078*/ 	.word	0x00000008
.L_163:


//--------------------- .nv.info._Z12conv1_KernelPfS_S_S_ --------------------------
	.section	.nv.info._Z12conv1_KernelPfS_S_S_,"",@"SHT_CUDA_INFO"
	.sectionflags	@""
	.align	4


	//----- nvinfo : EIATTR_CUDA_API_VERSION
	.align		4
        /*0000*/ 	.byte	0x04, 0x37
        /*0002*/ 	.short	(.L_165 - .L_164)
.L_164:
        /*0004*/ 	.word	0x00000082


	//----- nvinfo : EIATTR_KPARAM_INFO
	.align		4
.L_165:
        /*0008*/ 	.byte	0x04, 0x17
        /*000a*/ 	.short	(.L_167 - .L_166)
.L_166:
        /*000c*/ 	.word	0x00000000
        /*0010*/ 	.short	0x0003
        /*0012*/ 	.short	0x0018
        /*0014*/ 	.byte	0x00, 0xf5, 0x21, 0x00


	//----- nvinfo : EIATTR_KPARAM_INFO
	.align		4
.L_167:
        /*0018*/ 	.byte	0x04, 0x17
        /*001a*/ 	.short	(.L_169 - .L_168)
.L_168:
        /*001c*/ 	.word	0x00000000
        /*0020*/ 	.short	0x0002
        /*0022*/ 	.short	0x0010
        /*0024*/ 	.byte	0x00, 0xf5, 0x21, 0x00


	//----- nvinfo : EIATTR_KPARAM_INFO
	.align		4
.L_169:
        /*0028*/ 	.byte	0x04, 0x17
        /*002a*/ 	.short	(.L_171 - .L_170)
.L_170:
        /*002c*/ 	.word	0x00000000
        /*0030*/ 	.short	0x0001
        /*0032*/ 	.short	0x0008
        /*0034*/ 	.byte	0x00, 0xf5, 0x21, 0x00


	//----- nvinfo : EIATTR_KPARAM_INFO
	.align		4
.L_171:
        /*0038*/ 	.byte	0x04, 0x17
        /*003a*/ 	.short	(.L_173 - .L_172)
.L_172:
        /*003c*/ 	.word	0x00000000
        /*0040*/ 	.short	0x0000
        /*0042*/ 	.short	0x0000
        /*0044*/ 	.byte	0x00, 0xf5, 0x21, 0x00


	//----- nvinfo : EIATTR_SPARSE_MMA_MASK
	.align		4
.L_173:
        /*0048*/ 	.byte	0x03, 0x50
        /*004a*/ 	.short	0x0000


	//----- nvinfo : EIATTR_MAXREG_COUNT
	.align		4
        /*004c*/ 	.byte	0x03, 0x1b
        /*004e*/ 	.short	0x00ff


	//----- nvinfo : EIATTR_MERCURY_ISA_VERSION
	.align		4
        /*0050*/ 	.byte	0x03, 0x5f
        /*0052*/ 	.short	0x0101


	//----- nvinfo : EIATTR_VRC_CTA_INIT_COUNT
	.align		4
        /*0054*/ 	.byte	0x02, 0x4a
	.zero		1
	.zero		1


	//----- nvinfo : EIATTR_EXIT_INSTR_OFFSETS
	.align		4
        /*0058*/ 	.byte	0x04, 0x1c
        /*005a*/ 	.short	(.L_175 - .L_174)


	//   ....[0]....
.L_174:
        /*005c*/ 	.word	0x00000060


	//   ....[1]....
        /*0060*/ 	.word	0x00000700


	//----- nvinfo : EIATTR_CBANK_PARAM_SIZE
	.align		4
.L_175:
        /*0064*/ 	.byte	0x03, 0x19
        /*0066*/ 	.short	0x0020


	//----- nvinfo : EIATTR_PARAM_CBANK
	.align		4
        /*0068*/ 	.byte	0x04, 0x0a
        /*006a*/ 	.short	(.L_177 - .L_176)
	.align		4
.L_176:
        /*006c*/ 	.word	index@(.nv.constant0._Z12conv1_KernelPfS_S_S_)
        /*0070*/ 	.short	0x0380
        /*0072*/ 	.short	0x0020


	//----- nvinfo : EIATTR_SW_WAR
	.align		4
.L_177:
        /*0074*/ 	.byte	0x04, 0x36
        /*0076*/ 	.short	(.L_179 - .L_178)
.L_178:
        /*0078*/ 	.word	0x00000008
.L_179:


//--------------------- .nv.info._Z12conv2_KernelPfS_S_S_ --------------------------
	.section	.nv.info._Z12conv2_KernelPfS_S_S_,"",@"SHT_CUDA_INFO"
	.sectionflags	@""
	.align	4


	//----- nvinfo : EIATTR_CUDA_API_VERSION
	.align		4
        /*0000*/ 	.byte	0x04, 0x37
        /*0002*/ 	.short	(.L_181 - .L_180)
.L_180:
        /*0004*/ 	.word	0x00000082


	//----- nvinfo : EIATTR_KPARAM_INFO
	.align		4
.L_181:
        /*0008*/ 	.byte	0x04, 0x17
        /*000a*/ 	.short	(.L_183 - .L_182)
.L_182:
        /*000c*/ 	.word	0x00000000
        /*0010*/ 	.short	0x0003
        /*0012*/ 	.short	0x0018
        /*0014*/ 	.byte	0x00, 0xf5, 0x21, 0x00


	//----- nvinfo : EIATTR_KPARAM_INFO
	.align		4
.L_183:
        /*0018*/ 	.byte	0x04, 0x17
        /*001a*/ 	.short	(.L_185 - .L_184)
.L_184:
        /*001c*/ 	.word	0x00000000
        /*0020*/ 	.short	0x0002
        /*0022*/ 	.short	0x0010
        /*0024*/ 	.byte	0x00, 0xf5, 0x21, 0x00


	//----- nvinfo : EIATTR_KPARAM_INFO
	.align		4
.L_185:
        /*0028*/ 	.byte	0x04, 0x17
        /*002a*/ 	.short	(.L_187 - .L_186)
.L_186:
        /*002c*/ 	.word	0x00000000
        /*0030*/ 	.short	0x0001
        /*0032*/ 	.short	0x0008
        /*0034*/ 	.byte	0x00, 0xf5, 0x21, 0x00


	//----- nvinfo : EIATTR_KPARAM_INFO
	.align		4
.L_187:
        /*0038*/ 	.byte	0x04, 0x17
        /*003a*/ 	.short	(.L_189 - .L_188)
.L_188:
        /*003c*/ 	.word	0x00000000
        /*0040*/ 	.short	0x0000
        /*0042*/ 	.short	0x0000
        /*0044*/ 	.byte	0x00, 0xf5, 0x21, 0x00


	//----- nvinfo : EIATTR_SPARSE_MMA_MASK
	.align		4
.L_189:
        /*0048*/ 	.byte	0x03, 0x50
        /*004a*/ 	.short	0x0000


	//----- nvinfo : EIATTR_MAXREG_COUNT
	.align		4
        /*004c*/ 	.byte	0x03, 0x1b
        /*004e*/ 	.short	0x00ff


	//----- nvinfo : EIATTR_MERCURY_ISA_VERSION
	.align		4
        /*0050*/ 	.byte	0x03, 0x5f
        /*0052*/ 	.short	0x0101


	//----- nvinfo : EIATTR_VRC_CTA_INIT_COUNT
	.align		4
        /*0054*/ 	.byte	0x02, 0x4a
	.zero		1
	.zero		1


	//----- nvinfo : EIATTR_EXIT_INSTR_OFFSETS
	.align		4
        /*0058*/ 	.byte	0x04, 0x1c
        /*005a*/ 	.short	(.L_191 - .L_190)


	//   ....[0]....
.L_190:
        /*005c*/ 	.word	0x00000060


	//   ....[1]....
        /*0060*/ 	.word	0x00000770


	//----- nvinfo : EIATTR_CBANK_PARAM_SIZE
	.align		4
.L_191:
        /*0064*/ 	.byte	0x03, 0x19
        /*0066*/ 	.short	0x0020


	//----- nvinfo : EIATTR_PARAM_CBANK
	.align		4
        /*0068*/ 	.byte	0x04, 0x0a
        /*006a*/ 	.short	(.L_193 - .L_192)
	.align		4
.L_192:
        /*006c*/ 	.word	index@(.nv.constant0._Z12conv2_KernelPfS_S_S_)
        /*0070*/ 	.short	0x0380
        /*0072*/ 	.short	0x0020


	//----- nvinfo : EIATTR_SW_WAR
	.align		4
.L_193:
        /*0074*/ 	.byte	0x04, 0x36
        /*0076*/ 	.short	(.L_195 - .L_194)
.L_194:
        /*0078*/ 	.word	0x00000008
.L_195:


//--------------------- .nv.callgraph             --------------------------
	.section	.nv.callgraph,"",@"SHT_CUDA_CALLGRAPH"
	.align	4
	.sectionentsize	8
	.align		4
        /*0000*/ 	.word	0x00000000
	.align		4
        /*0004*/ 	.word	0xffffffff
	.align		4
        /*0008*/ 	.word	0x00000000
	.align		4
        /*000c*/ 	.word	0xfffffffe
	.align		4
        /*0010*/ 	.word	0x00000000
	.align		4
        /*0014*/ 	.word	0xfffffffd
	.align		4
        /*0018*/ 	.word	0x00000000
	.align		4
        /*001c*/ 	.word	0xfffffffc


//--------------------- .text._Z14softmax_kerneliPfS_ --------------------------
	.section	.text._Z14softmax_kerneliPfS_,"ax",@progbits
	.align	128
        .global         _Z14softmax_kerneliPfS_
        .type           _Z14softmax_kerneliPfS_,@function
        .size           _Z14softmax_kerneliPfS_,(.L_x_27 - _Z14softmax_kerneliPfS_)
        .other          _Z14softmax_kerneliPfS_,@"STO_CUDA_ENTRY STV_DEFAULT"
_Z14softmax_kerneliPfS_:
.text._Z14softmax_kerneliPfS_:
[----:B------:R-:W-:Y:S01]  /*0000*/  LDC R1, c[0x0][0x37c] ;  /* 0x0000df00ff017b82 */ /* 0x000fe20000000800 */
[----:B------:R-:W0:Y:S07]  /*0010*/  S2R R3, SR_TID.X ;  /* 0x0000000000037919 */ /* 0x000e2e0000002100 */
[----:B------:R-:W0:Y:S01]  /*0020*/  S2UR UR4, SR_CTAID.X ;  /* 0x00000000000479c3 */ /* 0x000e220000002500 */
[----:B------:R-:W1:Y:S07]  /*0030*/  LDCU UR6, c[0x0][0x380] ;  /* 0x00007000ff0677ac */ /* 0x000e6e0008000800 */
[----:B------:R-:W0:Y:S02]  /*0040*/  LDC R4, c[0x0][0x360] ;  /* 0x0000d800ff047b82 */ /* 0x000e240000000800 */
[----:B0-----:R-:W-:-:S05]  /*0050*/  IMAD R4, R4, UR4, R3 ;  /* 0x0000000404047c24 */ /* 0x001fca000f8e0203 */
[----:B-1----:R-:W-:-:S13]  /*0060*/  ISETP.GE.AND P0, PT, R4, UR6, PT ;  /* 0x0000000604007c0c */ /* 0x002fda000bf06270 */
[----:B------:R-:W-:Y:S05]  /*0070*/  @P0 EXIT ;  /* 0x000000000000094d */ /* 0x000fea0003800000 */
[----:B------:R-:W-:Y:S01]  /*0080*/  UISETP.GE.AND UP0, UPT, UR6, 0x1, UPT ;  /* 0x000000010600788c */ /* 0x000fe2000bf06270 */
[----:B------:R-:W-:Y:S01]  /*0090*/  HFMA2 R5, -RZ, RZ, 0, 0 ;  /* 0x00000000ff057431 */ /* 0x000fe200000001ff */
[----:B------:R-:W0:Y:S07]  /*00a0*/  LDCU.64 UR10, c[0x0][0x358] ;  /* 0x00006b00ff0a77ac */ /* 0x000e2e0008000a00 */
[----:B------:R-:W-:Y:S05]  /*00b0*/  BRA.U !UP0, `(.L_x_0) ;  /* 0x0000000908dc7547 */ /* 0x000fea000b800000 */
[----:B------:R-:W-:Y:S01]  /*00c0*/  UISETP.GE.U32.AND UP1, UPT, UR6, 0x8, UPT ;  /* 0x000000080600788c */ /* 0x000fe2000bf26070 */
[----:B------:R-:W-:Y:S01]  /*00d0*/  MOV R5, RZ ;  /* 0x000000ff00057202 */ /* 0x000fe20000000f00 */
[----:B------:R-:W-:Y:S01]  /*00e0*/  ULOP3.LUT UR7, UR6, 0x7, URZ, 0xc0, !UPT ;  /* 0x0000000706077892 */ /* 0x000fe2000f8ec0ff */
[----:B------:R-:W-:-:S03]  /*00f0*/  MOV R0, RZ ;  /* 0x000000ff00007202 */ /* 0x000fc60000000f00 */
[----:B------:R-:W-:-:S03]  /*0100*/  UISETP.NE.AND UP0, UPT, UR7, URZ, UPT ;  /* 0x000000ff0700728c */ /* 0x000fc6000bf05270 */
[----:B------:R-:W-:Y:S08]  /*0110*/  BRA.U !UP1, `(.L_x_1) ;  /* 0x0000000509647547 */ /* 0x000ff0000b800000 */
[----:B------:R-:W1:Y:S01]  /*0120*/  LDCU.64 UR4, c[0x0][0x388] ;  /* 0x00007100ff0477ac */ /* 0x000e620008000a00 */
[----:B------:R-:W-:Y:S01]  /*0130*/  MOV R5, RZ ;  /* 0x000000ff00057202 */ /* 0x000fe20000000f00 */
[----:B------:R-:W-:-:S04]  /*0140*/  ULOP3.LUT UR8, UR6, 0x7ffffff8, URZ, 0xc0, !UPT ;  /* 0x7ffffff806087892 */ /* 0x000fc8000f8ec0ff */
[----:B------:R-:W-:Y:S02]  /*0150*/  UIADD3 UR9, UPT, UPT, -UR8, URZ, URZ ;  /* 0x000000ff08097290 */ /* 0x000fe4000fffe1ff */
[----:B------:R-:W-:Y:S01]  /*0160*/  MOV R0, UR8 ;  /* 0x0000000800007c02 */ /* 0x000fe20008000f00 */
[----:B-1----:R-:W-:-:S04]  /*0170*/  UIADD3 UR4, UP1, UPT, UR4, 0x10, URZ ;  /* 0x0000001004047890 */ /* 0x002fc8000ff3e0ff */
[----:B------:R-:W-:Y:S02]  /*0180*/  UIADD3.X UR5, UPT, UPT, URZ, UR5, URZ, UP1, !UPT ;  /* 0x00000005ff057290 */ /* 0x000fe40008ffe4ff */
[----:B------:R-:W-:-:S04]  /*0190*/  MOV R6, UR4 ;  /* 0x0000000400067c02 */ /* 0x000fc80008000f00 */
[----:B------:R-:W-:-:S07]  /*01a0*/  MOV R3, UR5 ;  /* 0x0000000500037c02 */ /* 0x000fce0008000f00 */
.L_x_2:
[----:B------:R-:W-:-:S05]  /*01b0*/  MOV R2, R6 ;  /* 0x0000000600027202 */ /* 0x000fca0000000f00 */
[----:B0-----:R-:W2:Y:S04]  /*01c0*/  LDG.E R12, desc[UR10][R2.64+-0x10] ;  /* 0xfffff00a020c7981 */ /* 0x001ea8000c1e1900 */
[----:B------:R-:W3:Y:S04]  /*01d0*/  LDG.E R22, desc[UR10][R2.64+-0xc] ;  /* 0xfffff40a02167981 */ /* 0x000ee8000c1e1900 */
[----:B------:R-:W4:Y:S04]  /*01e0*/  LDG.E R20, desc[UR10][R2.64+-0x8] ;  /* 0xfffff80a02147981 */ /* 0x000f28000c1e1900 */
[----:B------:R-:W5:Y:S04]  /*01f0*/  LDG.E R16, desc[UR10][R2.64+-0x4] ;  /* 0xfffffc0a02107981 */ /* 0x000f68000c1e1900 */
[----:B------:R-:W5:Y:S04]  /*0200*/  LDG.E R14, desc[UR10][R2.64] ;  /* 0x0000000a020e7981 */ /* 0x000f68000c1e1900 */
[----:B------:R-:W5:Y:S04]  /*0210*/  LDG.E R10, desc[UR10][R2.64+0x4] ;  /* 0x0000040a020a7981 */ /* 0x000f68000c1e1900 */
[----:B------:R-:W5:Y:S04]  /*0220*/  LDG.E R7, desc[UR10][R2.64+0x8] ;  /* 0x0000080a02077981 */ /* 0x000f68000c1e1900 */
[----:B------:R-:W5:Y:S01]  /*0230*/  LDG.E R6, desc[UR10][R2.64+0xc] ;  /* 0x00000c0a02067981 */ /* 0x000f62000c1e1900 */
[----:B------:R-:W-:Y:S01]  /*0240*/  HFMA2 R9, -RZ, RZ, 0.96630859375, -0.0022525787353515625 ;  /* 0x3bbb989dff097431 */ /* 0x000fe200000001ff */
[----:B------:R-:W-:Y:S01]  /*0250*/  MOV R11, 0x437c0000 ;  /* 0x437c0000000b7802 */ /* 0x000fe20000000f00 */
[----:B------:R-:W-:-:S04]  /*0260*/  UIADD3 UR9, UPT, UPT, UR9, 0x8, URZ ;  /* 0x0000000809097890 */ /* 0x000fc8000fffe0ff */
[----:B------:R-:W-:Y:S01]  /*0270*/  UISETP.NE.AND UP1, UPT, UR9, URZ, UPT ;  /* 0x000000ff0900728c */ /* 0x000fe2000bf25270 */
[----:B--2---:R-:W-:-:S04]  /*0280*/  FFMA.SAT R8, R12, R9, 0.5 ;  /* 0x3f0000000c087423 */ /* 0x004fc80000002009 */
[----:B------:R-:W-:Y:S01]  /*0290*/  FFMA.RM R13, R8, R11, 12582913 ;  /* 0x4b400001080d7423 */ /* 0x000fe2000000400b */
[----:B---3--:R-:W-:-:S03]  /*02a0*/  FFMA.SAT R8, R22, R9, 0.5 ;  /* 0x3f00000016087423 */ /* 0x008fc60000002009 */
[----:B------:R-:W-:Y:S01]  /*02b0*/  FADD R15, R13, -12583039 ;  /* 0xcb40007f0d0f7421 */ /* 0x000fe20000000000 */
[----:B------:R-:W-:Y:S01]  /*02c0*/  FFMA.RM R8, R8, R11, 12582913 ;  /* 0x4b40000108087423 */ /* 0x000fe2000000400b */
[----:B----4-:R-:W-:Y:S02]  /*02d0*/  FFMA.SAT R24, R20, R9, 0.5 ;  /* 0x3f00000014187423 */ /* 0x010fe40000002009 */
[----:B------:R-:W-:Y:S01]  /*02e0*/  FFMA R15, R12, 1.4426950216293334961, -R15 ;  /* 0x3fb8aa3b0c0f7823 */ /* 0x000fe2000000080f */
[----:B------:R-:W-:-:S03]  /*02f0*/  FADD R17, R8, -12583039 ;  /* 0xcb40007f08117421 */ /* 0x000fc60000000000 */
[----:B------:R-:W-:Y:S01]  /*0300*/  FFMA R18, R12, 1.925963033500011079e-08, R15 ;  /* 0x32a570600c127823 */ /* 0x000fe2000000000f */
[----:B------:R-:W-:Y:S01]  /*0310*/  FFMA.RM R12, R24, R11, 12582913 ;  /* 0x4b400001180c7423 */ /* 0x000fe2000000400b */
[----:B-----5:R-:W-:Y:S01]  /*0320*/  FFMA.SAT R24, R16, R9, 0.5 ;  /* 0x3f00000010187423 */ /* 0x020fe20000002009 */
[----:B------:R-:W-:Y:S02]  /*0330*/  FFMA R17, R22, 1.4426950216293334961, -R17 ;  /* 0x3fb8aa3b16117823 */ /* 0x000fe40000000811 */
[----:B------:R-:W-:Y:S01]  /*0340*/  FADD R19, R12, -12583039 ;  /* 0xcb40007f0c137421 */ /* 0x000fe20000000000 */
[----:B------:R-:W-:Y:S01]  /*0350*/  FFMA.RM R15, R24, R11, 12582913 ;  /* 0x4b400001180f7423 */ /* 0x000fe2000000400b */
[----:B------:R-:W-:Y:S01]  /*0360*/  FFMA R17, R22, 1.925963033500011079e-08, R17 ;  /* 0x32a5706016117823 */ /* 0x000fe20000000011 */
[-C--:B------:R-:W-:Y:S01]  /*0370*/  FFMA.SAT R22, R14, R9.reuse, 0.5 ;  /* 0x3f0000000e167423 */ /* 0x080fe20000002009 */
[C---:B------:R-:W-:Y:S01]  /*0380*/  FFMA R19, R20.reuse, 1.4426950216293334961, -R19 ;  /* 0x3fb8aa3b14137823 */ /* 0x040fe20000000813 */
[----:B------:R-:W-:Y:S01]  /*0390*/  FADD R21, R15, -12583039 ;  /* 0xcb40007f0f157421 */ /* 0x000fe20000000000 */
[----:B------:R-:W0:Y:S01]  /*03a0*/  MUFU.EX2 R18, R18 ;  /* 0x0000001200127308 */ /* 0x000e220000000800 */
[----:B------:R-:W-:Y:S01]  /*03b0*/  FFMA.SAT R24, R7, R9, 0.5 ;  /* 0x3f00000007187423 */ /* 0x000fe20000002009 */
[----:B------:R-:W-:Y:S01]  /*03c0*/  FFMA R20, R20, 1.925963033500011079e-08, R19 ;  /* 0x32a5706014147823 */ /* 0x000fe20000000013 */
[----:B------:R-:W-:Y:S01]  /*03d0*/  FFMA.RM R19, R22, R11, 12582913 ;  /* 0x4b40000116137423 */ /* 0x000fe2000000400b */
[----:B------:R-:W-:Y:S01]  /*03e0*/  FFMA R21, R16, 1.4426950216293334961, -R21 ;  /* 0x3fb8aa3b10157823 */ /* 0x000fe20000000815 */
[-C--:B------:R-:W-:Y:S01]  /*03f0*/  FFMA.SAT R22, R10, R9.reuse, 0.5 ;  /* 0x3f0000000a167423 */ /* 0x080fe20000002009 */
[----:B------:R-:W-:Y:S01]  /*0400*/  FFMA.SAT R26, R6, R9, 0.5 ;  /* 0x3f000000061a7423 */ /* 0x000fe20000002009 */
[----:B------:R-:W-:Y:S01]  /*0410*/  FADD R23, R19, -12583039 ;  /* 0xcb40007f13177421 */ /* 0x000fe20000000000 */
[----:B------:R-:W-:Y:S01]  /*0420*/  FFMA R21, R16, 1.925963033500011079e-08, R21 ;  /* 0x32a5706010157823 */ /* 0x000fe20000000015 */
[-C--:B------:R-:W-:Y:S01]  /*0430*/  FFMA.RM R16, R22, R11.reuse, 12582913 ;  /* 0x4b40000116107423 */ /* 0x080fe2000000400b */
[----:B------:R-:W1:Y:S01]  /*0440*/  MUFU.EX2 R17, R17 ;  /* 0x0000001100117308 */ /* 0x000e620000000800 */
[----:B------:R-:W-:Y:S01]  /*0450*/  FFMA R23, R14, 1.4426950216293334961, -R23 ;  /* 0x3fb8aa3b0e177823 */ /* 0x000fe20000000817 */
[----:B------:R-:W-:Y:S01]  /*0460*/  SHF.L.U32 R12, R12, 0x17, RZ ;  /* 0x000000170c0c7819 */ /* 0x000fe200000006ff */
[----:B------:R-:W-:Y:S01]  /*0470*/  FADD R25, R16, -12583039 ;  /* 0xcb40007f10197421 */ /* 0x000fe20000000000 */
[----:B------:R-:W-:Y:S01]  /*0480*/  SHF.L.U32 R15, R15, 0x17, RZ ;  /* 0x000000170f0f7819 */ /* 0x000fe200000006ff */
[----:B------:R-:W-:Y:S01]  /*0490*/  FFMA R22, R14, 1.925963033500011079e-08, R23 ;  /* 0x32a570600e167823 */ /* 0x000fe20000000017 */
[-C--:B------:R-:W-:Y:S01]  /*04a0*/  FFMA.RM R14, R24, R11.reuse, 12582913 ;  /* 0x4b400001180e7423 */ /* 0x080fe2000000400b */
[----:B------:R-:W-:Y:S01]  /*04b0*/  FFMA R25, R10, 1.4426950216293334961, -R25 ;  /* 0x3fb8aa3b0a197823 */ /* 0x000fe20000000819 */
[----:B------:R-:W2:Y:S01]  /*04c0*/  MUFU.EX2 R20, R20 ;  /* 0x0000001400147308 */ /* 0x000ea20000000800 */
[----:B------:R-:W-:Y:S01]  /*04d0*/  FFMA.RM R11, R26, R11, 12582913 ;  /* 0x4b4000011a0b7423 */ /* 0x000fe2000000400b */
[----:B------:R-:W-:Y:S01]  /*04e0*/  FADD R24, R14, -12583039 ;  /* 0xcb40007f0e187421 */ /* 0x000fe20000000000 */
[----:B------:R-:W-:Y:S01]  /*04f0*/  FFMA R9, R10, 1.925963033500011079e-08, R25 ;  /* 0x32a570600a097823 */ /* 0x000fe20000000019 */
[----:B------:R-:W-:-:S02]  /*0500*/  SHF.L.U32 R10, R13, 0x17, RZ ;  /* 0x000000170d0a7819 */ /* 0x000fc400000006ff */
[----:B------:R-:W-:Y:S01]  /*0510*/  FFMA R24, R7, 1.4426950216293334961, -R24 ;  /* 0x3fb8aa3b07187823 */ /* 0x000fe20000000818 */
[----:B------:R-:W-:Y:S01]  /*0520*/  SHF.L.U32 R13, R8, 0x17, RZ ;  /* 0x00000017080d7819 */ /* 0x000fe200000006ff */
[----:B------:R-:W3:Y:S01]  /*0530*/  MUFU.EX2 R21, R21 ;  /* 0x0000001500157308 */ /* 0x000ee20000000800 */
[----:B0-----:R-:W-:Y:S01]  /*0540*/  FFMA R10, R10, R18, R5 ;  /* 0x000000120a0a7223 */ /* 0x001fe20000000005 */
[----:B------:R-:W-:Y:S01]  /*0550*/  FADD R5, R11, -12583039 ;  /* 0xcb40007f0b057421 */ /* 0x000fe20000000000 */
[----:B------:R-:W-:Y:S01]  /*0560*/  FFMA R24, R7, 1.925963033500011079e-08, R24 ;  /* 0x32a5706007187823 */ /* 0x000fe20000000018 */
[----:B------:R-:W-:Y:S01]  /*0570*/  SHF.L.U32 R14, R14, 0x17, RZ ;  /* 0x000000170e0e7819 */ /* 0x000fe200000006ff */
[----:B-1----:R-:W-:Y:S01]  /*0580*/  FFMA R13, R13, R17, R10 ;  /* 0x000000110d0d7223 */ /* 0x002fe2000000000a */
[----:B------:R-:W-:Y:S02]  /*0590*/  FFMA R5, R6, 1.4426950216293334961, -R5 ;  /* 0x3fb8aa3b06057823 */ /* 0x000fe40000000805 */
[----:B------:R-:W0:Y:S01]  /*05a0*/  MUFU.EX2 R22, R22 ;  /* 0x0000001600167308 */ /* 0x000e220000000800 */
[----:B--2---:R-:W-:Y:S01]  /*05b0*/  FFMA R12, R12, R20, R13 ;  /* 0x000000140c0c7223 */ /* 0x004fe2000000000d */
[----:B------:R-:W-:Y:S01]  /*05c0*/  FFMA R7, R6, 1.925963033500011079e-08, R5 ;  /* 0x32a5706006077823 */ /* 0x000fe20000000005 */
[----:B------:R-:W-:-:S02]  /*05d0*/  SHF.L.U32 R6, R19, 0x17, RZ ;  /* 0x0000001713067819 */ /* 0x000fc400000006ff */
[----:B------:R-:W-:-:S03]  /*05e0*/  SHF.L.U32 R5, R16, 0x17, RZ ;  /* 0x0000001710057819 */ /* 0x000fc600000006ff */
[----:B------:R-:W1:Y:S01]  /*05f0*/  MUFU.EX2 R9, R9 ;  /* 0x0000000900097308 */ /* 0x000e620000000800 */
[----:B---3--:R-:W-:-:S07]  /*0600*/  FFMA R15, R15, R21, R12 ;  /* 0x000000150f0f7223 */ /* 0x008fce000000000c */
[----:B------:R-:W2:Y:S01]  /*0610*/  MUFU.EX2 R24, R24 ;  /* 0x0000001800187308 */ /* 0x000ea20000000800 */
[----:B0-----:R-:W-:-:S07]  /*0620*/  FFMA R6, R6, R22, R15 ;  /* 0x0000001606067223 */ /* 0x001fce000000000f */
[----:B------:R-:W0:Y:S01]  /*0630*/  MUFU.EX2 R7, R7 ;  /* 0x0000000700077308 */ /* 0x000e220000000800 */
[----:B-1----:R-:W-:Y:S01]  /*0640*/  FFMA R5, R5, R9, R6 ;  /* 0x0000000905057223 */ /* 0x002fe20000000006 */
[----:B------:R-:W-:Y:S02]  /*0650*/  IADD3 R6, P0, PT, R2, 0x20, RZ ;  /* 0x0000002002067810 */ /* 0x000fe40007f1e0ff */
[----:B------:R-:W-:Y:S02]  /*0660*/  SHF.L.U32 R2, R11, 0x17, RZ ;  /* 0x000000170b027819 */ /* 0x000fe400000006ff */
[----:B------:R-:W-:Y:S01]  /*0670*/  IADD3.X R3, PT, PT, RZ, R3, RZ, P0, !PT ;  /* 0x00000003ff037210 */ /* 0x000fe200007fe4ff */
[----:B--2---:R-:W-:-:S04]  /*0680*/  FFMA R5, R14, R24, R5 ;  /* 0x000000180e057223 */ /* 0x004fc80000000005 */
[----:B0-----:R-:W-:Y:S01]  /*0690*/  FFMA R5, R2, R7, R5 ;  /* 0x0000000702057223 */ /* 0x001fe20000000005 */
[----:B------:R-:W-:Y:S06]  /*06a0*/  BRA.U UP1, `(.L_x_2) ;  /* 0xfffffff901c07547 */ /* 0x000fec000b83ffff */
.L_x_1:
[----:B------:R-:W-:Y:S05]  /*06b0*/  BRA.U !UP0, `(.L_x_0) ;  /* 0x00000005085c7547 */ /* 0x000fea000b800000 */
[----:B------:R-:W-:Y:S02]  /*06c0*/  UISETP.GE.U32.AND UP0, UPT, UR7, 0x4, UPT ;  /* 0x000000040700788c */ /* 0x000fe4000bf06070 */
[----:B------:R-:W-:-:S04]  /*06d0*/  ULOP3.LUT UR5, UR6, 0x3, URZ, 0xc0, !UPT ;  /* 0x0000000306057892 */ /* 0x000fc8000f8ec0ff */
[----:B------:R-:W-:-:S03]  /*06e0*/  UISETP.NE.AND UP1, UPT, UR5, URZ, UPT ;  /* 0x000000ff0500728c */ /* 0x000fc6000bf25270 */
[----:B------:R-:W-:Y:S08]  /*06f0*/  BRA.U !UP0, `(.L_x_3) ;  /* 0x0000000108a47547 */ /* 0x000ff0000b800000 */
[----:B------:R-:W1:Y:S02]  /*0700*/  LDC.64 R8, c[0x0][0x388] ;  /* 0x0000e200ff087b82 */ /* 0x000e640000000a00 */
[----:B-1----:R-:W-:-:S05]  /*0710*/  IMAD.WIDE.U32 R8, R0, 0x4, R8 ;  /* 0x0000000400087825 */ /* 0x002fca00078e0008 */
[----:B0-----:R-:W2:Y:S04]  /*0720*/  LDG.E R10, desc[UR10][R8.64] ;  /* 0x0000000a080a7981 */ /* 0x001ea8000c1e1900 */
[----:B------:R-:W3:Y:S04]  /*0730*/  LDG.E R12, desc[UR10][R8.64+0x4] ;  /* 0x0000040a080c7981 */ /* 0x000ee8000c1e1900 */
[----:B------:R-:W4:Y:S04]  /*0740*/  LDG.E R7, desc[UR10][R8.64+0x8] ;  /* 0x0000080a08077981 */ /* 0x000f28000c1e1900 */
[----:B------:R0:W5:Y:S01]  /*0750*/  LDG.E R3, desc[UR10][R8.64+0xc] ;  /* 0x00000c0a08037981 */ /* 0x000162000c1e1900 */
[----:B------:R-:W-:Y:S01]  /*0760*/  HFMA2 R15, -RZ, RZ, 0.96630859375, -0.0022525787353515625 ;  /* 0x3bbb989dff0f7431 */ /* 0x000fe200000001ff */
[----:B------:R-:W-:-:S02]  /*0770*/  MOV R17, 0x437c0000 ;  /* 0x437c000000117802 */ /* 0x000fc40000000f00 */
[----:B------:R-:W-:Y:S02]  /*0780*/  IADD3 R0, PT, PT, R0, 0x4, RZ ;  /* 0x0000000400007810 */ /* 0x000fe40007ffe0ff */
[----:B--2---:R-:W-:-:S04]  /*0790*/  FFMA.SAT R6, R10, R15, 0.5 ;  /* 0x3f0000000a067423 */ /* 0x004fc8000000200f */
[----:B------:R-:W-:Y:S01]  /*07a0*/  FFMA.RM R6, R6, R17, 12582913 ;  /* 0x4b40000106067423 */ /* 0x000fe20000004011 */
[----:B---3--:R-:W-:-:S03]  /*07b0*/  FFMA.SAT R2, R12, R15, 0.5 ;  /* 0x3f0000000c027423 */ /* 0x008fc6000000200f */
[----:B------:R-:W-:Y:S01]  /*07c0*/  FADD R11, R6, -12583039 ;  /* 0xcb40007f060b7421 */ /* 0x000fe20000000000 */
[----:B------:R-:W-:Y:S01]  /*07d0*/  FFMA.RM R2, R2, R17, 12582913 ;  /* 0x4b40000102027423 */ /* 0x000fe20000004011 */
[----:B----4-:R-:W-:Y:S01]  /*07e0*/  FFMA.SAT R14, R7, R15, 0.5 ;  /* 0x3f000000070e7423 */ /* 0x010fe2000000200f */
[----:B------:R-:W-:Y:S01]  /*07f0*/  SHF.L.U32 R6, R6, 0x17, RZ ;  /* 0x0000001706067819 */ /* 0x000fe200000006ff */
[----:B------:R-:W-:Y:S01]  /*0800*/  FFMA R11, R10, 1.4426950216293334961, -R11 ;  /* 0x3fb8aa3b0a0b7823 */ /* 0x000fe2000000080b */
[----:B------:R-:W-:Y:S01]  /*0810*/  FADD R13, R2, -12583039 ;  /* 0xcb40007f020d7421 */ /* 0x000fe20000000000 */
[----:B0-----:R-:W-:Y:S01]  /*0820*/  FFMA.RM R8, R14, R17, 12582913 ;  /* 0x4b4000010e087423 */ /* 0x001fe20000004011 */
[----:B-----5:R-:W-:Y:S01]  /*0830*/  FFMA.SAT R9, R3, R15, 0.5 ;  /* 0x3f00000003097423 */ /* 0x020fe2000000200f */
[----:B------:R-:W-:Y:S01]  /*0840*/  FFMA R11, R10, 1.925963033500011079e-08, R11 ;  /* 0x32a570600a0b7823 */ /* 0x000fe2000000000b */
[----:B------:R-:W-:Y:S01]  /*0850*/  FFMA R13, R12, 1.4426950216293334961, -R13 ;  /* 0x3fb8aa3b0c0d7823 */ /* 0x000fe2000000080d */
[C---:B------:R-:W-:Y:S01]  /*0860*/  FADD R10, R8.reuse, -12583039 ;  /* 0xcb40007f080a7421 */ /* 0x040fe20000000000 */
[----:B------:R-:W-:Y:S01]  /*0870*/  FFMA.RM R9, R9, R17, 12582913 ;  /* 0x4b40000109097423 */ /* 0x000fe20000004011 */
[----:B------:R-:W-:Y:S01]  /*0880*/  SHF.L.U32 R8, R8, 0x17, RZ ;  /* 0x0000001708087819 */ /* 0x000fe200000006ff */
[----:B------:R-:W-:Y:S01]  /*0890*/  FFMA R13, R12, 1.925963033500011079e-08, R13 ;  /* 0x32a570600c0d7823 */ /* 0x000fe2000000000d */
[----:B------:R-:W-:Y:S01]  /*08a0*/  FFMA R10, R7, 1.4426950216293334961, -R10 ;  /* 0x3fb8aa3b070a7823 */ /* 0x000fe2000000080a */
[----:B------:R-:W-:Y:S01]  /*08b0*/  FADD R12, R9, -12583039 ;  /* 0xcb40007f090c7421 */ /* 0x000fe20000000000 */
[----:B------:R-:W0:Y:S02]  /*08c0*/  MUFU.EX2 R11, R11 ;  /* 0x0000000b000b7308 */ /* 0x000e240000000800 */
[----:B------:R-:W-:Y:S01]  /*08d0*/  FFMA R10, R7, 1.925963033500011079e-08, R10 ;  /* 0x32a57060070a7823 */ /* 0x000fe2000000000a */
[----:B------:R-:W-:-:S04]  /*08e0*/  FFMA R12, R3, 1.4426950216293334961, -R12 ;  /* 0x3fb8aa3b030c7823 */ /* 0x000fc8000000080c */
[----:B------:R-:W-:Y:S01]  /*08f0*/  FFMA R12, R3, 1.925963033500011079e-08, R12 ;  /* 0x32a57060030c7823 */ /* 0x000fe2000000000c */
[----:B------:R-:W1:Y:S01]  /*0900*/  MUFU.EX2 R13, R13 ;  /* 0x0000000d000d7308 */ /* 0x000e620000000800 */
[----:B------:R-:W-:Y:S02]  /*0910*/  SHF.L.U32 R3, R2, 0x17, RZ ;  /* 0x0000001702037819 */ /* 0x000fe400000006ff */
[----:B------:R-:W-:-:S05]  /*0920*/  SHF.L.U32 R2, R9, 0x17, RZ ;  /* 0x0000001709027819 */ /* 0x000fca00000006ff */
[----:B------:R-:W2:Y:S01]  /*0930*/  MUFU.EX2 R10, R10 ;  /* 0x0000000a000a7308 */ /* 0x000ea20000000800 */
[----:B0-----:R-:W-:-:S07]  /*0940*/  FFMA R6, R6, R11, R5 ;  /* 0x0000000b06067223 */ /* 0x001fce0000000005 */
[----:B------:R-:W0:Y:S01]  /*0950*/  MUFU.EX2 R12, R12 ;  /* 0x0000000c000c7308 */ /* 0x000e220000000800 */
[----:B-1----:R-:W-:-:S04]  /*0960*/  FFMA R3, R3, R13, R6 ;  /* 0x0000000d03037223 */ /* 0x002fc80000000006 */
[----:B--2---:R-:W-:-:S04]  /*0970*/  FFMA R3, R8, R10, R3 ;  /* 0x0000000a08037223 */ /* 0x004fc80000000003 */
[----:B0-----:R-:W-:-:S07]  /*0980*/  FFMA R5, R2, R12, R3 ;  /* 0x0000000c02057223 */ /* 0x001fce0000000003 */
.L_x_3:
[----:B------:R-:W-:Y:S05]  /*0990*/  BRA.U !UP1, `(.L_x_0) ;  /* 0x0000000109a47547 */ /* 0x000fea000b800000 */
[----:B------:R-:W-:Y:S02]  /*09a0*/  UISETP.NE.AND UP0, UPT, UR5, 0x1, UPT ;  /* 0x000000010500788c */ /* 0x000fe4000bf05270 */
[----:B------:R-:W-:-:S04]  /*09b0*/  ULOP3.LUT UR4, UR6, 0x1, URZ, 0xc0, !UPT ;  /* 0x0000000106047892 */ /* 0x000fc8000f8ec0ff */
[----:B------:R-:W-:-:S03]  /*09c0*/  UISETP.NE.U32.AND UP1, UPT, UR4, 0x1, UPT ;  /* 0x000000010400788c */ /* 0x000fc6000bf25070 */
[----:B------:R-:W-:Y:S08]  /*09d0*/  BRA.U !UP0, `(.L_x_4) ;  /* 0x00000001085c7547 */ /* 0x000ff0000b800000 */
[----:B------:R-:W1:Y:S02]  /*09e0*/  LDC.64 R2, c[0x0][0x388] ;  /* 0x0000e200ff027b82 */ /* 0x000e640000000a00 */
[----:B-1----:R-:W-:-:S05]  /*09f0*/  IMAD.WIDE.U32 R2, R0, 0x4, R2 ;  /* 0x0000000400027825 */ /* 0x002fca00078e0002 */
[----:B0-----:R-:W2:Y:S04]  /*0a00*/  LDG.E R6, desc[UR10][R2.64] ;  /* 0x0000000a02067981 */ /* 0x001ea8000c1e1900 */
[----:B------:R-:W3:Y:S01]  /*0a10*/  LDG.E R10, desc[UR10][R2.64+0x4] ;  /* 0x0000040a020a7981 */ /* 0x000ee2000c1e1900 */
[----:B------:R-:W-:Y:S01]  /*0a20*/  HFMA2 R7, -RZ, RZ, 0.96630859375, -0.0022525787353515625 ;  /* 0x3bbb989dff077431 */ /* 0x000fe200000001ff */
[----:B------:R-:W-:Y:S02]  /*0a30*/  MOV R9, 0x437c0000 ;  /* 0x437c000000097802 */ /* 0x000fe40000000f00 */
[----:B------:R-:W-:Y:S02]  /*0a40*/  IADD3 R0, PT, PT, R0, 0x2, RZ ;  /* 0x0000000200007810 */ /* 0x000fe40007ffe0ff */
[----:B--2---:R-:W-:-:S04]  /*0a50*/  FFMA.SAT R8, R6, R7, 0.5 ;  /* 0x3f00000006087423 */ /* 0x004fc80000002007 */
[----:B------:R-:W-:Y:S01]  /*0a60*/  FFMA.RM R8, R8, R9, 12582913 ;  /* 0x4b40000108087423 */ /* 0x000fe20000004009 */
[----:B---3--:R-:W-:-:S03]  /*0a70*/  FFMA.SAT R12, R10, R7, 0.5 ;  /* 0x3f0000000a0c7423 */ /* 0x008fc60000002007 */
[----:B------:R-:W-:Y:S01]  /*0a80*/  FADD R7, R8, -12583039 ;  /* 0xcb40007f08077421 */ /* 0x000fe20000000000 */
[----:B------:R-:W-:Y:S01]  /*0a90*/  FFMA.RM R12, R12, R9, 12582913 ;  /* 0x4b4000010c0c7423 */ /* 0x000fe20000004009 */
[----:B------:R-:W-:Y:S02]  /*0aa0*/  SHF.L.U32 R8, R8, 0x17, RZ ;  /* 0x0000001708087819 */ /* 0x000fe400000006ff */
[----:B------:R-:W-:Y:S01]  /*0ab0*/  FFMA R7, R6, 1.4426950216293334961, -R7 ;  /* 0x3fb8aa3b06077823 */ /* 0x000fe20000000807 */
[C---:B------:R-:W-:Y:S01]  /*0ac0*/  FADD R9, R12.reuse, -12583039 ;  /* 0xcb40007f0c097421 */ /* 0x040fe20000000000 */
[----:B------:R-:W-:Y:S02]  /*0ad0*/  SHF.L.U32 R12, R12, 0x17, RZ ;  /* 0x000000170c0c7819 */ /* 0x000fe400000006ff */
[----:B------:R-:W-:Y:S01]  /*0ae0*/  FFMA R7, R6, 1.925963033500011079e-08, R7 ;  /* 0x32a5706006077823 */ /* 0x000fe20000000007 */
[----:B------:R-:W-:-:S04]  /*0af0*/  FFMA R9, R10, 1.4426950216293334961, -R9 ;  /* 0x3fb8aa3b0a097823 */ /* 0x000fc80000000809 */
[----:B------:R-:W-:Y:S01]  /*0b00*/  FFMA R9, R10, 1.925963033500011079e-08, R9 ;  /* 0x32a570600a097823 */ /* 0x000fe20000000009 */
[----:B------:R-:W0:Y:S08]  /*0b10*/  MUFU.EX2 R7, R7 ;  /* 0x0000000700077308 */ /* 0x000e300000000800 */
[----:B------:R-:W1:Y:S01]  /*0b20*/  MUFU.EX2 R9, R9 ;  /* 0x0000000900097308 */ /* 0x000e620000000800 */
[----:B0-----:R-:W-:-:S04]  /*0b30*/  FFMA R5, R8, R7, R5 ;  /* 0x0000000708057223 */ /* 0x001fc80000000005 */
[----:B-1----:R-:W-:-:S07]  /*0b40*/  FFMA R5, R12, R9, R5 ;  /* 0x000000090c057223 */ /* 0x002fce0000000005 */
.L_x_4:
[----:B------:R-:W-:Y:S05]  /*0b50*/  BRA.U UP1, `(.L_x_0) ;  /* 0x0000000101347547 */ /* 0x000fea000b800000 */
[----:B------:R-:W1:Y:S02]  /*0b60*/  LDC.64 R2, c[0x0][0x388] ;  /* 0x0000e200ff027b82 */ /* 0x000e640000000a00 */
[----:B-1----:R-:W-:-:S06]  /*0b70*/  IMAD.WIDE.U32 R2, R0, 0x4, R2 ;  /* 0x0000000400027825 */ /* 0x002fcc00078e0002 */
[----:B0-----:R-:W2:Y:S01]  /*0b80*/  LDG.E R2, desc[UR10][R2.64] ;  /* 0x0000000a02027981 */ /* 0x001ea2000c1e1900 */
[----:B------:R-:W-:Y:S01]  /*0b90*/  HFMA2 R7, -RZ, RZ, 0.96630859375, -0.0022525787353515625 ;  /* 0x3bbb989dff077431 */ /* 0x000fe200000001ff */
[----:B------:R-:W-:-:S04]  /*0ba0*/  MOV R9, 0x437c0000 ;  /* 0x437c000000097802 */ /* 0x000fc80000000f00 */
[----:B--2---:R-:W-:-:S04]  /*0bb0*/  FFMA.SAT R0, R2, R7, 0.5 ;  /* 0x3f00000002007423 */ /* 0x004fc80000002007 */
[----:B------:R-:W-:-:S04]  /*0bc0*/  FFMA.RM R0, R0, R9, 12582913 ;  /* 0x4b40000100007423 */ /* 0x000fc80000004009 */
[C---:B------:R-:W-:Y:S01]  /*0bd0*/  FADD R7, R0.reuse, -12583039 ;  /* 0xcb40007f00077421 */ /* 0x040fe20000000000 */
[----:B------:R-:W-:-:S03]  /*0be0*/  SHF.L.U32 R0, R0, 0x17, RZ ;  /* 0x0000001700007819 */ /* 0x000fc600000006ff */
[----:B------:R-:W-:-:S04]  /*0bf0*/  FFMA R7, R2, 1.4426950216293334961, -R7 ;  /* 0x3fb8aa3b02077823 */ /* 0x000fc80000000807 */
[----:B------:R-:W-:-:S06]  /*0c00*/  FFMA R7, R2, 1.925963033500011079e-08, R7 ;  /* 0x32a5706002077823 */ /* 0x000fcc0000000007 */
[----:B------:R-:W0:Y:S02]  /*0c10*/  MUFU.EX2 R7, R7 ;  /* 0x0000000700077308 */ /* 0x000e240000000800 */
[----:B0-----:R-:W-:-:S07]  /*0c20*/  FFMA R5, R0, R7, R5 ;  /* 0x0000000700057223 */ /* 0x001fce0000000005 */
.L_x_0:
[----:B------:R-:W1:Y:S02]  /*0c30*/  LDC.64 R2, c[0x0][0x388] ;  /* 0x0000e200ff027b82 */ /* 0x000e640000000a00 */
[----:B-1----:R-:W-:-:S06]  /*0c40*/  IMAD.WIDE R2, R4, 0x4, R2 ;  /* 0x0000000404027825 */ /* 0x002fcc00078e0202 */
[----:B0-----:R0:W2:Y:S01]  /*0c50*/  LDG.E R2, desc[UR10][R2.64] ;  /* 0x0000000a02027981 */ /* 0x0010a2000c1e1900 */
[----:B------:R-:W-:Y:S01]  /*0c60*/  MOV R7, 0x3bbb989d ;  /* 0x3bbb989d00077802 */ /* 0x000fe20000000f00 */
[----:B------:R-:W0:Y:S01]  /*0c70*/  MUFU.RCP R6, R5 ;  /* 0x0000000500067308 */ /* 0x000e220000001000 */
[----:B------:R-:W-:Y:S01]  /*0c80*/  MOV R9, 0x437c0000 ;  /* 0x437c000000097802 */ /* 0x000fe20000000f00 */
[----:B------:R-:W-:Y:S01]  /*0c90*/  BSSY.RECONVERGENT B0, `(.L_x_5) ;  /* 0x0000014000007945 */ /* 0x000fe20003800200 */
[----:B0-----:R-:W-:-:S04]  /*0ca0*/  FFMA R3, R6, -R5, 1 ;  /* 0x3f80000006037423 */ /* 0x001fc80000000805 */
[----:B------:R-:W-:Y:S01]  /*0cb0*/  FFMA R3, R6, R3, R6 ;  /* 0x0000000306037223 */ /* 0x000fe20000000006 */
[----:B--2---:R-:W-:-:S04]  /*0cc0*/  FFMA.SAT R0, R2, R7, 0.5 ;  /* 0x3f00000002007423 */ /* 0x004fc80000002007 */
[----:B------:R-:W-:-:S04]  /*0cd0*/  FFMA.RM R0, R0, R9, 12582913 ;  /* 0x4b40000100007423 */ /* 0x000fc80000004009 */
[C---:B------:R-:W-:Y:S01]  /*0ce0*/  FADD R7, R0.reuse, -12583039 ;  /* 0xcb40007f00077421 */ /* 0x040fe20000000000 */
[----:B------:R-:W-:-:S03]  /*0cf0*/  SHF.L.U32 R0, R0, 0x17, RZ ;  /* 0x0000001700007819 */ /* 0x000fc600000006ff */
[----:B------:R-:W-:-:S04]  /*0d00*/  FFMA R7, R2, 1.4426950216293334961, -R7 ;  /* 0x3fb8aa3b02077823 */ /* 0x000fc80000000807 */
[----:B------:R-:W-:-:S06]  /*0d10*/  FFMA R7, R2, 1.925963033500011079e-08, R7 ;  /* 0x32a5706002077823 */ /* 0x000fcc0000000007 */
[----:B------:R-:W0:Y:S02]  /*0d20*/  MUFU.EX2 R7, R7 ;  /* 0x0000000700077308 */ /* 0x000e240000000800 */
[----:B0-----:R-:W-:-:S06]  /*0d30*/  FMUL R0, R0, R7 ;  /* 0x0000000700007220 */ /* 0x001fcc0000400000 */
[----:B------:R-:W0:Y:S01]  /*0d40*/  FCHK P0, R0, R5 ;  /* 0x0000000500007302 */ /* 0x000e220000000000 */
[----:B------:R-:W-:-:S04]  /*0d50*/  FFMA R2, R0, R3, RZ ;  /* 0x0000000300027223 */ /* 0x000fc800000000ff */
[----:B------:R-:W-:-:S04]  /*0d60*/  FFMA R6, R2, -R5, R0 ;  /* 0x8000000502067223 */ /* 0x000fc80000000000 */
[----:B------:R-:W-:Y:S01]  /*0d70*/  FFMA R9, R3, R6, R2 ;  /* 0x0000000603097223 */ /* 0x000fe20000000002 */
[----:B0-----:R-:W-:Y:S06]  /*0d80*/  @!P0 BRA `(.L_x_6) ;  /* 0x0000000000108947 */ /* 0x001fec0003800000 */
[----:B------:R-:W-:Y:S02]  /*0d90*/  MOV R3, R5 ;  /* 0x0000000500037202 */ /* 0x000fe40000000f00 */
[----:B------:R-:W-:-:S07]  /*0da0*/  MOV R2, 0xdc0 ;  /* 0x00000dc000027802 */ /* 0x000fce0000000f00 */
[----:B------:R-:W-:Y:S05]  /*0db0*/  CALL.REL.NOINC `($__internal_0_$__cuda_sm3x_div_rn_noftz_f32_slowpath) ;  /* 0x0000000000187944 */ /* 0x000fea0003c00000 */
[----:B------:R-:W-:-:S07]  /*0dc0*/  MOV R9, R0 ;  /* 0x0000000000097202 */ /* 0x000fce0000000f00 */
.L_x_6:
[----:B------:R-:W-:Y:S05]  /*0dd0*/  BSYNC.RECONVERGENT B0 ;  /* 0x0000000000007941 */ /* 0x000fea0003800200 */
.L_x_5:
[----:B------:R-:W0:Y:S02]  /*0de0*/  LDC.64 R2, c[0x0][0x390] ;  /* 0x0000e400ff027b82 */ /* 0x000e240000000a00 */
[----:B0-----:R-:W-:-:S05]  /*0df0*/  IMAD.WIDE R4, R4, 0x4, R2 ;  /* 0x0000000404047825 */ /* 0x001fca00078e0202 */
[----:B------:R-:W-:Y:S01]  /*0e00*/  STG.E desc[UR10][R4.64], R9 ;  /* 0x0000000904007986 */ /* 0x000fe2000c10190a */
[----:B------:R-:W-:Y:S05]  /*0e10*/  EXIT ;  /* 0x000000000000794d */ /* 0x000fea0003800000 */
        .weak           $__internal_0_$__cuda_sm3x_div_rn_noftz_f32_slowpath
        .type           $__internal_0_$__cuda_sm3x_div_rn_noftz_f32_slowpath,@function
        .size           $__internal_0_$__cuda_sm3x_div_rn_noftz_f32_slowpath,(.L_x_27 - $__internal_0_$__cuda_sm3x_div_rn_noftz_f32_slowpath)
$__internal_0_$__cuda_sm3x_div_rn_noftz_f32_slowpath:
[----:B------:R-:W-:Y:S01]  /*0e20*/  SHF.R.U32.HI R6, RZ, 0x17, R3 ;  /* 0x00000017ff067819 */ /* 0x000fe20000011603 */
[----:B------:R-:W-:Y:S01]  /*0e30*/  BSSY.RECONVERGENT B1, `(.L_x_7) ;  /* 0x0000063000017945 */ /* 0x000fe20003800200 */
[----:B------:R-:W-:Y:S02]  /*0e40*/  SHF.R.U32.HI R5, RZ, 0x17, R0 ;  /* 0x00000017ff057819 */ /* 0x000fe40000011600 */
[----:B------:R-:W-:Y:S02]  /*0e50*/  LOP3.LUT R10, R6, 0xff, RZ, 0xc0, !PT ;  /* 0x000000ff060a7812 */ /* 0x000fe400078ec0ff */
[----:B------:R-:W-:Y:S02]  /*0e60*/  LOP3.LUT R5, R5, 0xff, RZ, 0xc0, !PT ;  /* 0x000000ff05057812 */ /* 0x000fe400078ec0ff */
[----:B------:R-:W-:Y:S02]  /*0e70*/  IADD3 R9, PT, PT, R10, -0x1, RZ ;  /* 0xffffffff0a097810 */ /* 0x000fe40007ffe0ff */
[----:B------:R-:W-:-:S02]  /*0e80*/  IADD3 R8, PT, PT, R5, -0x1, RZ ;  /* 0xffffffff05087810 */ /* 0x000fc40007ffe0ff */
[----:B------:R-:W-:Y:S02]  /*0e90*/  ISETP.GT.U32.AND P0, PT, R9, 0xfd, PT ;  /* 0x000000fd0900780c */ /* 0x000fe40003f04070 */
[----:B------:R-:W-:Y:S02]  /*0ea0*/  MOV R6, R0 ;  /* 0x0000000000067202 */ /* 0x000fe40000000f00 */
[----:B------:R-:W-:-:S13]  /*0eb0*/  ISETP.GT.U32.OR P0, PT, R8, 0xfd, P0 ;  /* 0x000000fd0800780c */ /* 0x000fda0000704470 */
[----:B------:R-:W-:Y:S01]  /*0ec0*/  @!P0 MOV R7, RZ ;  /* 0x000000ff00078202 */ /* 0x000fe20000000f00 */
[----:B------:R-:W-:Y:S06]  /*0ed0*/  @!P0 BRA `(.L_x_8) ;  /* 0x00000000005c8947 */ /* 0x000fec0003800000 */
[----:B------:R-:W-:Y:S02]  /*0ee0*/  FSETP.GTU.FTZ.AND P1, PT, |R3|, +INF , PT ;  /* 0x7f8000000300780b */ /* 0x000fe40003f3c200 */
[----:B------:R-:W-:-:S04]  /*0ef0*/  FSETP.GTU.FTZ.AND P0, PT, |R0|, +INF , PT ;  /* 0x7f8000000000780b */ /* 0x000fc80003f1c200 */
[----:B------:R-:W-:-:S13]  /*0f00*/  PLOP3.LUT P0, PT, P0, P1, PT, 0xf8, 0x8f ;  /* 0x00000000008f781c */ /* 0x000fda0000703f70 */
[----:B------:R-:W-:Y:S05]  /*0f10*/  @P0 BRA `(.L_x_9) ;  /* 0x00000004004c0947 */ /* 0x000fea0003800000 */
[----:B------:R-:W-:-:S13]  /*0f20*/  LOP3.LUT P0, RZ, R3, 0x7fffffff, R6, 0xc8, !PT ;  /* 0x7fffffff03ff7812 */ /* 0x000fda000780c806 */
[----:B------:R-:W-:Y:S05]  /*0f30*/  @!P0 BRA `(.L_x_10) ;  /* 0x00000004003c8947 */ /* 0x000fea0003800000 */
[C---:B------:R-:W-:Y:S02]  /*0f40*/  FSETP.NEU.FTZ.AND P2, PT, |R0|.reuse, +INF , PT ;  /* 0x7f8000000000780b */ /* 0x040fe40003f5d200 */
[----:B------:R-:W-:Y:S02]  /*0f50*/  FSETP.NEU.FTZ.AND P1, PT, |R3|, +INF , PT ;  /* 0x7f8000000300780b */ /* 0x000fe40003f3d200 */
[----:B------:R-:W-:-:S11]  /*0f60*/  FSETP.NEU.FTZ.AND P0, PT, |R0|, +INF , PT ;  /* 0x7f8000000000780b */ /* 0x000fd60003f1d200 */
[----:B------:R-:W-:Y:S05]  /*0f70*/  @!P1 BRA !P2, `(.L_x_10) ;  /* 0x00000004002c9947 */ /* 0x000fea0005000000 */
[----:B------:R-:W-:-:S04]  /*0f80*/  LOP3.LUT P2, RZ, R6, 0x7fffffff, RZ, 0xc0, !PT ;  /* 0x7fffffff06ff7812 */ /* 0x000fc8000784c0ff */
[----:B------:R-:W-:-:S13]  /*0f90*/  PLOP3.LUT P1, PT, P1, P2, PT, 0x2f, 0xf2 ;  /* 0x0000000000f2781c */ /* 0x000fda0000f24577 */
[----:B------:R-:W-:Y:S05]  /*0fa0*/  @P1 BRA `(.L_x_11) ;  /* 0x0000000400181947 */ /* 0x000fea0003800000 */
[----:B------:R-:W-:-:S04]  /*0fb0*/  LOP3.LUT P1, RZ, R3, 0x7fffffff, RZ, 0xc0, !PT ;  /* 0x7fffffff03ff7812 */ /* 0x000fc8000782c0ff */
[----:B------:R-:W-:-:S13]  /*0fc0*/  PLOP3.LUT P0, PT, P0, P1, PT, 0x2f, 0xf2 ;  /* 0x0000000000f2781c */ /* 0x000fda0000702577 */
[----:B------:R-:W-:Y:S05]  /*0fd0*/  @P0 BRA `(.L_x_12) ;  /* 0x0000000400000947 */ /* 0x000fea0003800000 */
[----:B------:R-:W-:Y:S02]  /*0fe0*/  ISETP.GE.AND P0, PT, R8, RZ, PT ;  /* 0x000000ff0800720c */ /* 0x000fe40003f06270 */
[----:B------:R-:W-:-:S11]  /*0ff0*/  ISETP.GE.AND P1, PT, R9, RZ, PT ;  /* 0x000000ff0900720c */ /* 0x000fd60003f26270 */
[----:B------:R-:W-:Y:S01]  /*1000*/  @P0 MOV R7, RZ ;  /* 0x000000ff00070202 */ /* 0x000fe20000000f00 */
[----:B------:R-:W-:Y:S01]  /*1010*/  @!P0 FFMA R6, R0, 1.84467440737095516160e+19, RZ ;  /* 0x5f80000000068823 */ /* 0x000fe200000000ff */
[----:B------:R-:W-:Y:S01]  /*1020*/  @!P0 MOV R7, 0xffffffc0 ;  /* 0xffffffc000078802 */ /* 0x000fe20000000f00 */
[----:B------:R-:W-:-:S03]  /*1030*/  @!P1 FFMA R3, R3, 1.84467440737095516160e+19, RZ ;  /* 0x5f80000003039823 */ /* 0x000fc600000000ff */
[----:B------:R-:W-:-:S07]  /*1040*/  @!P1 IADD3 R7, PT, PT, R7, 0x40, RZ ;  /* 0x0000004007079810 */ /* 0x000fce0007ffe0ff */
.L_x_8:
[----:B------:R-:W-:Y:S01]  /*1050*/  LEA R0, R10, 0xc0800000, 0x17 ;  /* 0xc08000000a007811 */ /* 0x000fe200078eb8ff */
[----:B------:R-:W-:Y:S01]  /*1060*/  BSSY.RECONVERGENT B2, `(.L_x_13) ;  /* 0x0000036000027945 */ /* 0x000fe20003800200 */
[----:B------:R-:W-:Y:S02]  /*1070*/  IADD3 R5, PT, PT, R5, -0x7f, RZ ;  /* 0xffffff8105057810 */ /* 0x000fe40007ffe0ff */
[----:B------:R-:W-:-:S03]  /*1080*/  IADD3 R3, PT, PT, -R0, R3, RZ ;  /* 0x0000000300037210 */ /* 0x000fc60007ffe1ff */
[----:B------:R-:W-:Y:S01]  /*1090*/  IMAD R0, R5, -0x800000, R6 ;  /* 0xff80000005007824 */ /* 0x000fe200078e0206 */
[----:B------:R-:W0:Y:S01]  /*10a0*/  MUFU.RCP R8, R3 ;  /* 0x0000000300087308 */ /* 0x000e220000001000 */
[----:B------:R-:W-:-:S04]  /*10b0*/  FADD.FTZ R9, -R3, -RZ ;  /* 0x800000ff03097221 */ /* 0x000fc80000010100 */
[----:B0-----:R-:W-:-:S04]  /*10c0*/  FFMA R11, R8, R9, 1 ;  /* 0x3f800000080b7423 */ /* 0x001fc80000000009 */
[----:B------:R-:W-:-:S04]  /*10d0*/  FFMA R13, R8, R11, R8 ;  /* 0x0000000b080d7223 */ /* 0x000fc80000000008 */
[----:B------:R-:W-:-:S04]  /*10e0*/  FFMA R6, R0, R13, RZ ;  /* 0x0000000d00067223 */ /* 0x000fc800000000ff */
[----:B------:R-:W-:-:S04]  /*10f0*/  FFMA R11, R9, R6, R0 ;  /* 0x00000006090b7223 */ /* 0x000fc80000000000 */
[----:B------:R-:W-:Y:S01]  /*1100*/  FFMA R8, R13, R11, R6 ;  /* 0x0000000b0d087223 */ /* 0x000fe20000000006 */
[----:B------:R-:W-:-:S03]  /*1110*/  IADD3 R6, PT, PT, R5, 0x7f, -R10 ;  /* 0x0000007f05067810 */ /* 0x000fc60007ffe80a */
[----:B------:R-:W-:Y:S01]  /*1120*/  FFMA R9, R9, R8, R0 ;  /* 0x0000000809097223 */ /* 0x000fe20000000000 */
[----:B------:R-:W-:-:S03]  /*1130*/  IADD3 R6, PT, PT, R6, R7, RZ ;  /* 0x0000000706067210 */ /* 0x000fc60007ffe0ff */
[----:B------:R-:W-:-:S05]  /*1140*/  FFMA R0, R13, R9, R8 ;  /* 0x000000090d007223 */ /* 0x000fca0000000008 */
[----:B------:R-:W-:-:S04]  /*1150*/  SHF.R.U32.HI R3, RZ, 0x17, R0 ;  /* 0x00000017ff037819 */ /* 0x000fc80000011600 */
[----:B------:R-:W-:-:S04]  /*1160*/  LOP3.LUT R3, R3, 0xff, RZ, 0xc0, !PT ;  /* 0x000000ff03037812 */ /* 0x000fc800078ec0ff */
[----:B------:R-:W-:-:S04]  /*1170*/  IADD3 R7, PT, PT, R3, R6, RZ ;  /* 0x0000000603077210 */ /* 0x000fc80007ffe0ff */
[----:B------:R-:W-:-:S04]  /*1180*/  IADD3 R3, PT, PT, R7, -0x1, RZ ;  /* 0xffffffff07037810 */ /* 0x000fc80007ffe0ff */
[----:B------:R-:W-:-:S13]  /*1190*/  ISETP.GE.U32.AND P0, PT, R3, 0xfe, PT ;  /* 0x000000fe0300780c */ /* 0x000fda0003f06070 */
[----:B------:R-:W-:Y:S05]  /*11a0*/  @!P0 BRA `(.L_x_14) ;  /* 0x0000000000808947 */ /* 0x000fea0003800000 */
[----:B------:R-:W-:-:S13]  /*11b0*/  ISETP.GT.AND P0, PT, R7, 0xfe, PT ;  /* 0x000000fe0700780c */ /* 0x000fda0003f04270 */
[----:B------:R-:W-:Y:S05]  /*11c0*/  @P0 BRA `(.L_x_15) ;  /* 0x00000000006c0947 */ /* 0x000fea0003800000 */
[----:B------:R-:W-:-:S13]  /*11d0*/  ISETP.GE.AND P0, PT, R7, 0x1, PT ;  /* 0x000000010700780c */ /* 0x000fda0003f06270 */
[----:B------:R-:W-:Y:S05]  /*11e0*/  @P0 BRA `(.L_x_16) ;  /* 0x0000000000740947 */ /* 0x000fea0003800000 */
[----:B------:R-:W-:Y:S02]  /*11f0*/  ISETP.GE.AND P0, PT, R7, -0x18, PT ;  /* 0xffffffe80700780c */ /* 0x000fe40003f06270 */
[----:B------:R-:W-:-:S11]  /*1200*/  LOP3.LUT R0, R0, 0x80000000, RZ, 0xc0, !PT ;  /* 0x8000000000007812 */ /* 0x000fd600078ec0ff */
[----:B------:R-:W-:Y:S05]  /*1210*/  @!P0 BRA `(.L_x_16) ;  /* 0x0000000000688947 */ /* 0x000fea0003800000 */
[CCC-:B------:R-:W-:Y:S01]  /*1220*/  FFMA.RZ R3, R13.reuse, R9.reuse, R8.reuse ;  /* 0x000000090d037223 */ /* 0x1c0fe2000000c008 */
[-CC-:B------:R-:W-:Y:S01]  /*1230*/  FFMA.RM R6, R13, R9.reuse, R8.reuse ;  /* 0x000000090d067223 */ /* 0x180fe20000004008 */
[C---:B------:R-:W-:Y:S02]  /*1240*/  ISETP.NE.AND P2, PT, R7.reuse, RZ, PT ;  /* 0x000000ff0700720c */ /* 0x040fe40003f45270 */
[----:B------:R-:W-:Y:S02]  /*1250*/  ISETP.NE.AND P1, PT, R7, RZ, PT ;  /* 0x000000ff0700720c */ /* 0x000fe40003f25270 */
[----:B------:R-:W-:Y:S01]  /*1260*/  LOP3.LUT R5, R3, 0x7fffff, RZ, 0xc0, !PT ;  /* 0x007fffff03057812 */ /* 0x000fe200078ec0ff */
[----:B------:R-:W-:Y:S01]  /*1270*/  FFMA.RP R3, R13, R9, R8 ;  /* 0x000000090d037223 */ /* 0x000fe20000008008 */
[----:B------:R-:W-:Y:S02]  /*1280*/  IADD3 R8, PT, PT, R7, 0x20, RZ ;  /* 0x0000002007087810 */ /* 0x000fe40007ffe0ff */
[----:B------:R-:W-:-:S02]  /*1290*/  LOP3.LUT R5, R5, 0x800000, RZ, 0xfc, !PT ;  /* 0x0080000005057812 */ /* 0x000fc400078efcff */
[----:B------:R-:W-:Y:S02]  /*12a0*/  IADD3 R7, PT, PT, -R7, RZ, RZ ;  /* 0x000000ff07077210 */ /* 0x000fe40007ffe1ff */
[----:B------:R-:W-:Y:S02]  /*12b0*/  SHF.L.U32 R8, R5, R8, RZ ;  /* 0x0000000805087219 */ /* 0x000fe400000006ff */
[----:B------:R-:W-:Y:S02]  /*12c0*/  FSETP.NEU.FTZ.AND P0, PT, R3, R6, PT ;  /* 0x000000060300720b */ /* 0x000fe40003f1d000 */
[----:B------:R-:W-:Y:S02]  /*12d0*/  SEL R6, R7, RZ, P2 ;  /* 0x000000ff07067207 */ /* 0x000fe40001000000 */
[----:B------:R-:W-:Y:S02]  /*12e0*/  ISETP.NE.AND P1, PT, R8, RZ, P1 ;  /* 0x000000ff0800720c */ /* 0x000fe40000f25270 */
[----:B------:R-:W-:-:S02]  /*12f0*/  SHF.R.U32.HI R6, RZ, R6, R5 ;  /* 0x00000006ff067219 */ /* 0x000fc40000011605 */
[----:B------:R-:W-:Y:S02]  /*1300*/  PLOP3.LUT P0, PT, P0, P1, PT, 0xf8, 0x8f ;  /* 0x00000000008f781c */ /* 0x000fe40000703f70 */
[----:B------:R-:W-:Y:S02]  /*1310*/  SHF.R.U32.HI R8, RZ, 0x1, R6 ;  /* 0x00000001ff087819 */ /* 0x000fe40000011606 */
[----:B------:R-:W-:-:S04]  /*1320*/  SEL R3, RZ, 0x1, !P0 ;  /* 0x00000001ff037807 */ /* 0x000fc80004000000 */
[----:B------:R-:W-:-:S04]  /*1330*/  LOP3.LUT R3, R3, 0x1, R8, 0xf8, !PT ;  /* 0x0000000103037812 */ /* 0x000fc800078ef808 */
[----:B------:R-:W-:-:S04]  /*1340*/  LOP3.LUT R3, R3, R6, RZ, 0xc0, !PT ;  /* 0x0000000603037212 */ /* 0x000fc800078ec0ff */
[----:B------:R-:W-:-:S04]  /*1350*/  IADD3 R3, PT, PT, R8, R3, RZ ;  /* 0x0000000308037210 */ /* 0x000fc80007ffe0ff */
[----:B------:R-:W-:Y:S01]  /*1360*/  LOP3.LUT R0, R3, R0, RZ, 0xfc, !PT ;  /* 0x0000000003007212 */ /* 0x000fe200078efcff */
[----:B------:R-:W-:Y:S06]  /*1370*/  BRA `(.L_x_16) ;  /* 0x0000000000107947 */ /* 0x000fec0003800000 */
.L_x_15:
[----:B------:R-:W-:-:S04]  /*1380*/  LOP3.LUT R0, R0, 0x80000000, RZ, 0xc0, !PT ;  /* 0x8000000000007812 */ /* 0x000fc800078ec0ff */
[----:B------:R-:W-:Y:S01]  /*1390*/  LOP3.LUT R0, R0, 0x7f800000, RZ, 0xfc, !PT ;  /* 0x7f80000000007812 */ /* 0x000fe200078efcff */
[----:B------:R-:W-:Y:S06]  /*13a0*/  BRA `(.L_x_16) ;  /* 0x0000000000047947 */ /* 0x000fec0003800000 */
.L_x_14:
[----:B------:R-:W-:-:S07]  /*13b0*/  LEA R0, R6, R0, 0x17 ;  /* 0x0000000006007211 */ /* 0x000fce00078eb8ff */
.L_x_16:
[----:B------:R-:W-:Y:S05]  /*13c0*/  BSYNC.RECONVERGENT B2 ;  /* 0x0000000000027941 */ /* 0x000fea0003800200 */
.L_x_13:
[----:B------:R-:W-:Y:S05]  /*13d0*/  BRA `(.L_x_17) ;  /* 0x0000000000207947 */ /* 0x000fea0003800000 */
.L_x_12:
[----:B------:R-:W-:-:S04]  /*13e0*/  LOP3.LUT R0, R3, 0x80000000, R6, 0x48, !PT ;  /* 0x8000000003007812 */ /* 0x000fc800078e4806 */
[----:B------:R-:W-:Y:S01]  /*13f0*/  LOP3.LUT R0, R0, 0x7f800000, RZ, 0xfc, !PT ;  /* 0x7f80000000007812 */ /* 0x000fe200078efcff */
[----:B------:R-:W-:Y:S06]  /*1400*/  BRA `(.L_x_17) ;  /* 0x0000000000147947 */ /* 0x000fec0003800000 */
.L_x_11:
[----:B------:R-:W-:Y:S01]  /*1410*/  LOP3.LUT R0, R3, 0x80000000, R6, 0x48, !PT ;  /* 0x8000000003007812 */ /* 0x000fe200078e4806 */
[----:B------:R-:W-:Y:S06]  /*1420*/  BRA `(.L_x_17) ;  /* 0x00000000000c7947 */ /* 0x000fec0003800000 */
.L_x_10:
[----:B------:R-:W0:Y:S01]  /*1430*/  MUFU.RSQ R0, -QNAN ;  /* 0xffc0000000007908 */ /* 0x000e220000001400 */
[----:B------:R-:W-:Y:S05]  /*1440*/  BRA `(.L_x_17) ;  /* 0x0000000000047947 */ /* 0x000fea0003800000 */
.L_x_9:
[----:B------:R-:W-:-:S07]  /*1450*/  FADD.FTZ R0, R0, R3 ;  /* 0x0000000300007221 */ /* 0x000fce0000010000 */
.L_x_17:
[----:B------:R-:W-:Y:S05]  /*1460*/  BSYNC.RECONVERGENT B1 ;  /* 0x0000000000017941 */ /* 0x000fea0003800200 */
.L_x_7:
[----:B------:R-:W-:-:S04]  /*1470*/  HFMA2 R3, -RZ, RZ, 0, 0 ;  /* 0x00000000ff037431 */ /* 0x000fc800000001ff */
[----:B0-----:R-:W-:Y:S05]  /*1480*/  RET.REL.NODEC R2 `(_Z14softmax_kerneliPfS_) ;  /* 0xffffffe802dc7950 */ /* 0x001fea0003c3ffff */
.L_x_18:
[----:B------:R-:W-:-:S00]  /*1490*/  BRA `(.L_x_18) ;  /* 0xfffffffc00fc7947 */ /* 0x000fc0000383ffff */
[----:B------:R-:W-:-:S00]  /*14a0*/  NOP ;  /* 0x0000000000007918 */ /* 0x000fc00000000000 */
        /* <DEDUP_REMOVED lines=13> */
.L_x_27:


//--------------------- .text._Z16max_pool2_kernelPfS_ --------------------------
	.section	.text._Z16max_pool2_kernelPfS_,"ax",@progbits
	.align	128
        .global         _Z16max_pool2_kernelPfS_
        .type           _Z16max_pool2_kernelPfS_,@function
        .size           _Z16max_pool2_kernelPfS_,(.L_x_29 - _Z16max_pool2_kernelPfS_)
        .other          _Z16max_pool2_kernelPfS_,@"STO_CUDA_ENTRY STV_DEFAULT"
_Z16max_pool2_kernelPfS_:
.text._Z16max_pool2_kernelPfS_:
[----:B------:R-:W-:Y:S01]  /*0000*/  LDC R1, c[0x0][0x37c] ;  /* 0x0000df00ff017b82 */ /* 0x000fe20000000800 */
[----:B------:R-:W0:Y:S07]  /*0010*/  S2R R3, SR_TID.X ;  /* 0x0000000000037919 */ /* 0x000e2e0000002100 */
[----:B------:R-:W0:Y:S08]  /*0020*/  S2UR UR4, SR_CTAID.X ;  /* 0x00000000000479c3 */ /* 0x000e300000002500 */
[----:B------:R-:W0:Y:S02]  /*0030*/  LDC R0, c[0x0][0x360] ;  /* 0x0000d800ff007b82 */ /* 0x000e240000000800 */
[----:B0-----:R-:W-:-:S05]  /*0040*/  IMAD R0, R0, UR4, R3 ;  /* 0x0000000400007c24 */ /* 0x001fca000f8e0203 */
[----:B------:R-:W-:-:S13]  /*0050*/  ISETP.GT.AND P0, PT, R0, 0x31f, PT ;  /* 0x0000031f0000780c */ /* 0x000fda0003f04270 */
[----:B------:R-:W-:Y:S05]  /*0060*/  @P0 EXIT ;  /* 0x000000000000094d */ /* 0x000fea0003800000 */
[----:B------:R-:W-:Y:S01]  /*0070*/  SHF.R.S32.HI R3, RZ, 0x1f, R0 ;  /* 0x0000001fff037819 */ /* 0x000fe20000011400 */
[----:B------:R-:W0:Y:S03]  /*0080*/  LDCU.64 UR6, c[0x0][0x380] ;  /* 0x00007000ff0677ac */ /* 0x000e260008000a00 */
[----:B------:R-:W-:Y:S01]  /*0090*/  LEA.HI R2, R3, R0, RZ, 0x2 ;  /* 0x0000000003027211 */ /* 0x000fe200078f10ff */
[----:B------:R-:W1:Y:S03]  /*00a0*/  LDCU.64 UR4, c[0x0][0x358] ;  /* 0x00006b00ff0477ac */ /* 0x000e660008000a00 */
[----:B------:R-:W-:Y:S02]  /*00b0*/  SHF.R.S32.HI R4, RZ, 0x2, R2 ;  /* 0x00000002ff047819 */ /* 0x000fe40000011402 */
[----:B------:R-:W-:-:S02]  /*00c0*/  LOP3.LUT R7, R2, 0xfffffffc, RZ, 0xc0, !PT ;  /* 0xfffffffc02077812 */ /* 0x000fc400078ec0ff */
[----:B------:R-:W-:-:S03]  /*00d0*/  LEA.HI R5, R4, R4, RZ, 0x2 ;  /* 0x0000000404057211 */ /* 0x000fc600078f10ff */
[----:B------:R-:W-:Y:S01]  /*00e0*/  IMAD.IADD R7, R0, 0x1, -R7 ;  /* 0x0000000100077824 */ /* 0x000fe200078e0a07 */
[----:B------:R-:W-:Y:S02]  /*00f0*/  LOP3.LUT R5, R5, 0xfffffffc, RZ, 0xc0, !PT ;  /* 0xfffffffc05057812 */ /* 0x000fe400078ec0ff */
[----:B------:R-:W-:-:S03]  /*0100*/  LEA.HI R0, R3, R0, RZ, 0x4 ;  /* 0x0000000003007211 */ /* 0x000fc600078f20ff */
[----:B------:R-:W-:Y:S02]  /*0110*/  IMAD.IADD R6, R4, 0x1, -R5 ;  /* 0x0000000104067824 */ /* 0x000fe400078e0a05 */
[----:B------:R-:W-:Y:S02]  /*0120*/  IMAD.SHL.U32 R2, R0, 0x4, RZ ;  /* 0x0000000400027824 */ /* 0x000fe400078e00ff */
[----:B------:R-:W-:-:S03]  /*0130*/  IMAD R3, R6, 0x8, R7 ;  /* 0x0000000806037824 */ /* 0x000fc600078e0207 */
[----:B------:R-:W-:Y:S01]  /*0140*/  LOP3.LUT R2, R2, 0xffffffc0, RZ, 0xc0, !PT ;  /* 0xffffffc002027812 */ /* 0x000fe200078ec0ff */
[----:B------:R-:W-:-:S05]  /*0150*/  IMAD.SHL.U32 R3, R3, 0x2, RZ ;  /* 0x0000000203037824 */ /* 0x000fca00078e00ff */
[----:B------:R-:W-:Y:S02]  /*0160*/  SHF.R.S32.HI R5, RZ, 0x1f, R3 ;  /* 0x0000001fff057819 */ /* 0x000fe40000011403 */
[----:B------:R-:W-:-:S04]  /*0170*/  IADD3 R3, P0, PT, R2, R3, RZ ;  /* 0x0000000302037210 */ /* 0x000fc80007f1e0ff */
[----:B------:R-:W-:Y:S02]  /*0180*/  LEA.HI.X.SX32 R4, R2, R5, 0x1, P0 ;  /* 0x0000000502047211 */ /* 0x000fe400000f0eff */
[----:B0-----:R-:W-:-:S04]  /*0190*/  LEA R2, P0, R3, UR6, 0x2 ;  /* 0x0000000603027c11 */ /* 0x001fc8000f8010ff */
[----:B------:R-:W-:Y:S02]  /*01a0*/  LEA.HI.X R3, R3, UR7, R4, 0x2, P0 ;  /* 0x0000000703037c11 */ /* 0x000fe400080f1404 */
[----:B------:R-:W0:Y:S03]  /*01b0*/  LDC.64 R4, c[0x0][0x388] ;  /* 0x0000e200ff047b82 */ /* 0x000e260000000a00 */
[----:B-1----:R-:W2:Y:S04]  /*01c0*/  LDG.E R8, desc[UR4][R2.64] ;  /* 0x0000000402087981 */ /* 0x002ea8000c1e1900 */
[----:B------:R-:W2:Y:S04]  /*01d0*/  LDG.E R9, desc[UR4][R2.64+0x20] ;  /* 0x0000200402097981 */ /* 0x000ea8000c1e1900 */
[----:B------:R-:W2:Y:S04]  /*01e0*/  LDG.E R10, desc[UR4][R2.64+0x4] ;  /* 0x00000404020a7981 */ /* 0x000ea8000c1e1900 */
[----:B------:R-:W3:Y:S01]  /*01f0*/  LDG.E R11, desc[UR4][R2.64+0x24] ;  /* 0x00002404020b7981 */ /* 0x000ee2000c1e1900 */
[----:B------:R-:W-:-:S05]  /*0200*/  LOP3.LUT R0, R0, 0xfffffff0, RZ, 0xc0, !PT ;  /* 0xfffffff000007812 */ /* 0x000fca00078ec0ff */
[----:B------:R-:W-:-:S04]  /*0210*/  IMAD.IADD R7, R7, 0x1, R0 ;  /* 0x0000000107077824 */ /* 0x000fc800078e0200 */
[----:B------:R-:W-:-:S04]  /*0220*/  IMAD R7, R6, 0x4, R7 ;  /* 0x0000000406077824 */ /* 0x000fc800078e0207 */
[----:B0-----:R-:W-:Y:S01]  /*0230*/  IMAD.WIDE R4, R7, 0x4, R4 ;  /* 0x0000000407047825 */ /* 0x001fe200078e0204 */
[----:B--2---:R-:W-:-:S04]  /*0240*/  FMNMX3 R8, R8, R9, R10, !PT ;  /* 0x0000000908087276 */ /* 0x004fc8000780000a */
[----:B---3--:R-:W-:-:S05]  /*0250*/  FMNMX R11, R8, R11, !PT ;  /* 0x0000000b080b7209 */ /* 0x008fca0007800000 */
[----:B------:R-:W-:Y:S01]  /*0260*/  STG.E desc[UR4][R4.64], R11 ;  /* 0x0000000b04007986 */ /* 0x000fe2000c101904 */
[----:B------:R-:W-:Y:S05]  /*0270*/  EXIT ;  /* 0x000000000000794d */ /* 0x000fea0003800000 */
.L_x_19:
        /* <DEDUP_REMOVED lines=16> */
.L_x_29:


//--------------------- .text._Z16max_pool1_kernelPfS_ --------------------------
	.section	.text._Z16max_pool1_kernelPfS_,"ax",@progbits
	.align	128
        .global         _Z16max_pool1_kernelPfS_
        .type           _Z16max_pool1_kernelPfS_,@function
        .size           _Z16max_pool1_kernelPfS_,(.L_x_30 - _Z16max_pool1_kernelPfS_)
        .other          _Z16max_pool1_kernelPfS_,@"STO_CUDA_ENTRY STV_DEFAULT"
_Z16max_pool1_kernelPfS_:
.text._Z16max_pool1_kernelPfS_:
[----:B------:R-:W-:Y:S01]  /*0000*/  LDC R1, c[0x0][0x37c] ;  /* 0x0000df00ff017b82 */ /* 0x000fe20000000800 */
[----:B------:R-:W0:Y:S07]  /*0010*/  S2R R3, SR_TID.X ;  /* 0x0000000000037919 */ /* 0x000e2e0000002100 */
[----:B------:R-:W0:Y:S08]  /*0020*/  S2UR UR4, SR_CTAID.X ;  /* 0x00000000000479c3 */ /* 0x000e300000002500 */
[----:B------:R-:W0:Y:S02]  /*0030*/  LDC R0, c[0x0][0x360] ;  /* 0x0000d800ff007b82 */ /* 0x000e240000000800 */
[----:B0-----:R-:W-:-:S05]  /*0040*/  IMAD R0, R0, UR4, R3 ;  /* 0x0000000400007c24 */ /* 0x001fca000f8e0203 */
[----:B------:R-:W-:-:S13]  /*0050*/  ISETP.GT.AND P0, PT, R0, 0xb3f, PT ;  /* 0x00000b3f0000780c */ /* 0x000fda0003f04270 */
[----:B------:R-:W-:Y:S05]  /*0060*/  @P0 EXIT ;  /* 0x000000000000094d */ /* 0x000fea0003800000 */
[----:B------:R-:W-:Y:S01]  /*0070*/  IMAD.HI R2, R0, 0x2aaaaaab, RZ ;  /* 0x2aaaaaab00027827 */ /* 0x000fe200078e02ff */
[----:B------:R-:W0:Y:S04]  /*0080*/  LDCU.64 UR6, c[0x0][0x380] ;  /* 0x00007000ff0677ac */ /* 0x000e280008000a00 */
[----:B------:R-:W-:Y:S01]  /*0090*/  SHF.R.S32.HI R3, RZ, 0x1, R2 ;  /* 0x00000001ff037819 */ /* 0x000fe20000011402 */
[----:B------:R-:W1:Y:S03]  /*00a0*/  LDCU.64 UR4, c[0x0][0x358] ;  /* 0x00006b00ff0477ac */ /* 0x000e660008000a00 */
[----:B------:R-:W-:Y:S01]  /*00b0*/  LEA.HI R5, R2, R3, RZ, 0x1 ;  /* 0x0000000302057211 */ /* 0x000fe200078f08ff */
[----:B------:R-:W-:-:S04]  /*00c0*/  IMAD.HI R2, R0, 0x38e38e39, RZ ;  /* 0x38e38e3900027827 */ /* 0x000fc800078e02ff */
[----:B------:R-:W-:-:S04]  /*00d0*/  IMAD.HI R3, R5, 0x2aaaaaab, RZ ;  /* 0x2aaaaaab05037827 */ /* 0x000fc800078e02ff */
[----:B------:R-:W-:Y:S01]  /*00e0*/  IMAD R7, R5, -0xc, R0 ;  /* 0xfffffff405077824 */ /* 0x000fe200078e0200 */
[----:B------:R-:W-:-:S04]  /*00f0*/  SHF.R.U32.HI R4, RZ, 0x1, R3 ;  /* 0x00000001ff047819 */ /* 0x000fc80000011603 */
[----:B------:R-:W-:Y:S02]  /*0100*/  LEA.HI R4, R3, R4, RZ, 0x1 ;  /* 0x0000000403047211 */ /* 0x000fe400078f08ff */
[----:B------:R-:W-:-:S03]  /*0110*/  SHF.R.U32.HI R3, RZ, 0x1f, R2 ;  /* 0x0000001fff037819 */ /* 0x000fc60000011602 */
[----:B------:R-:W-:Y:S01]  /*0120*/  IMAD R6, R4, -0xc, R5 ;  /* 0xfffffff404067824 */ /* 0x000fe200078e0205 */
[----:B------:R-:W-:-:S03]  /*0130*/  LEA.HI.SX32 R0, R2, R3, 0x1b ;  /* 0x0000000302007211 */ /* 0x000fc600078fdaff */
[----:B------:R-:W-:Y:S02]  /*0140*/  IMAD R3, R6, 0x18, R7 ;  /* 0x0000001806037824 */ /* 0x000fe400078e0207 */
[----:B------:R-:W-:Y:S02]  /*0150*/  IMAD R2, R0, 0x240, RZ ;  /* 0x0000024000027824 */ /* 0x000fe400078e02ff */
        /* <DEDUP_REMOVED lines=11> */
[----:B------:R-:W-:-:S04]  /*0210*/  IMAD R7, R0, 0x90, R7 ;  /* 0x0000009000077824 */ /* 0x000fc800078e0207 */
[----:B------:R-:W-:-:S04]  /*0220*/  IMAD R7, R6, 0xc, R7 ;  /* 0x0000000c06077824 */ /* 0x000fc800078e0207 */
[----:B0-----:R-:W-:Y:S01]  /*0230*/  IMAD.WIDE R4, R7, 0x4, R4 ;  /* 0x0000000407047825 */ /* 0x001fe200078e0204 */
[----:B--2---:R-:W-:-:S04]  /*0240*/  FMNMX3 R8, R8, R9, R10, !PT ;  /* 0x0000000908087276 */ /* 0x004fc8000780000a */
[----:B---3--:R-:W-:-:S05]  /*0250*/  FMNMX R11, R8, R11, !PT ;  /* 0x0000000b080b7209 */ /* 0x008fca0007800000 */
[----:B------:R-:W-:Y:S01]  /*0260*/  STG.E desc[UR4][R4.64], R11 ;  /* 0x0000000b04007986 */ /* 0x000fe2000c101904 */
[----:B------:R-:W-:Y:S05]  /*0270*/  EXIT ;  /* 0x000000000000794d */ /* 0x000fea0003800000 */
.L_x_20:
        /* <DEDUP_REMOVED lines=16> */
.L_x_30:


//--------------------- .text._Z12relu_kernel2iiiiiPf --------------------------
	.section	.text._Z12relu_kernel2iiiiiPf,"ax",@progbits
	.align	128
        .global         _Z12relu_kernel2iiiiiPf
        .type           _Z12relu_kernel2iiiiiPf,@function
        .size           _Z12relu_kernel2iiiiiPf,(.L_x_31 - _Z12relu_kernel2iiiiiPf)
        .other          _Z12relu_kernel2iiiiiPf,@"STO_CUDA_ENTRY STV_DEFAULT"
_Z12relu_kernel2iiiiiPf:
.text._Z12relu_kernel2iiiiiPf:
        /* <DEDUP_REMOVED lines=8> */
[----:B------:R-:W0:Y:S01]  /*0080*/  LDC R11, c[0x0][0x390] ;  /* 0x0000e400ff0b7b82 */ /* 0x000e220000000800 */
[----:B------:R-:W1:Y:S07]  /*0090*/  LDCU UR4, c[0x0][0x388] ;  /* 0x00007100ff0477ac */ /* 0x000e6e0008000800 */
[----:B------:R-:W2:Y:S08]  /*00a0*/  LDC R8, c[0x0][0x38c] ;  /* 0x0000e300ff087b82 */ /* 0x000eb00000000800 */
[----:B------:R-:W3:Y:S01]  /*00b0*/  LDC R10, c[0x0][0x384] ;  /* 0x0000e100ff0a7b82 */ /* 0x000ee20000000800 */
[----:B0-----:R-:W-:-:S04]  /*00c0*/  IABS R7, R11 ;  /* 0x0000000b00077213 */ /* 0x001fc80000000000 */
[----:B------:R-:W0:Y:S01]  /*00d0*/  I2F.RP R6, R7 ;  /* 0x0000000700067306 */ /* 0x000e220000209400 */
[-C--:B--2---:R-:W-:Y:S01]  /*00e0*/  IMAD R15, R11, R8.reuse, RZ ;  /* 0x000000080b0f7224 */ /* 0x084fe200078e02ff */
[----:B------:R-:W-:-:S04]  /*00f0*/  IABS R12, R8 ;  /* 0x00000008000c7213 */ /* 0x000fc80000000000 */
[-C--:B------:R-:W-:Y:S02]  /*0100*/  IABS R5, R15.reuse ;  /* 0x0000000f00057213 */ /* 0x080fe40000000000 */
[----:B------:R-:W-:Y:S01]  /*0110*/  IABS R20, R15 ;  /* 0x0000000f00147213 */ /* 0x000fe20000000000 */
[-C--:B---3--:R-:W-:Y:S01]  /*0120*/  IMAD R9, R15, R10.reuse, RZ ;  /* 0x0000000a0f097224 */ /* 0x088fe200078e02ff */
[----:B------:R-:W2:Y:S01]  /*0130*/  I2F.RP R4, R5 ;  /* 0x0000000500047306 */ /* 0x000ea20000209400 */
[----:B------:R-:W-:Y:S02]  /*0140*/  IABS R13, R10 ;  /* 0x0000000a000d7213 */ /* 0x000fe40000000000 */
[----:B------:R-:W-:-:S05]  /*0150*/  IADD3 R20, PT, PT, RZ, -R20, RZ ;  /* 0x80000014ff147210 */ /* 0x000fca0007ffe0ff */
[----:B0-----:R-:W0:Y:S08]  /*0160*/  MUFU.RCP R6, R6 ;  /* 0x0000000600067308 */ /* 0x001e300000001000 */
[----:B--2---:R-:W2:Y:S08]  /*0170*/  MUFU.RCP R4, R4 ;  /* 0x0000000400047308 */ /* 0x004eb00000001000 */
[----:B------:R-:W-:Y:S01]  /*0180*/  I2F.RP R18, R13 ;  /* 0x0000000d00127306 */ /* 0x000fe20000209400 */
[----:B0-----:R-:W-:-:S07]  /*0190*/  VIADD R2, R6, 0xffffffe ;  /* 0x0ffffffe06027836 */ /* 0x001fce0000000000 */
[----:B------:R-:W0:Y:S01]  /*01a0*/  F2I.FTZ.U32.TRUNC.NTZ R3, R2 ;  /* 0x0000000200037305 */ /* 0x000e22000021f000 */
[----:B--2---:R-:W-:Y:S01]  /*01b0*/  VIADD R16, R4, 0xffffffe ;  /* 0x0ffffffe04107836 */ /* 0x004fe20000000000 */
[----:B------:R-:W-:-:S06]  /*01c0*/  IABS R4, R0 ;  /* 0x0000000000047213 */ /* 0x000fcc0000000000 */
[----:B------:R2:W3:Y:S01]  /*01d0*/  F2I.FTZ.U32.TRUNC.NTZ R17, R16 ;  /* 0x0000001000117305 */ /* 0x0004e2000021f000 */
[----:B0-----:R-:W-:-:S07]  /*01e0*/  IMAD.MOV R2, RZ, RZ, -R3 ;  /* 0x000000ffff027224 */ /* 0x001fce00078e0a03 */
[----:B------:R-:W0:Y:S01]  /*01f0*/  I2F.RP R6, R12 ;  /* 0x0000000c00067306 */ /* 0x000e220000209400 */
[----:B--2---:R-:W-:Y:S01]  /*0200*/  IMAD.MOV.U32 R16, RZ, RZ, RZ ;  /* 0x000000ffff107224 */ /* 0x004fe200078e00ff */
[----:B---3--:R-:W-:-:S06]  /*0210*/  IADD3 R14, PT, PT, RZ, -R17, RZ ;  /* 0x80000011ff0e7210 */ /* 0x008fcc0007ffe0ff */
[----:B------:R-:W2:Y:S01]  /*0220*/  MUFU.RCP R18, R18 ;  /* 0x0000001200127308 */ /* 0x000ea20000001000 */
[----:B------:R-:W-:Y:S01]  /*0230*/  IMAD R19, R14, R5, RZ ;  /* 0x000000050e137224 */ /* 0x000fe200078e02ff */
[----:B------:R-:W-:-:S03]  /*0240*/  IABS R14, R9 ;  /* 0x00000009000e7213 */ /* 0x000fc60000000000 */
[----:B------:R-:W-:-:S03]  /*0250*/  IMAD.HI.U32 R17, R17, R19, R16 ;  /* 0x0000001311117227 */ /* 0x000fc600078e0010 */
[----:B0-----:R-:W-:Y:S01]  /*0260*/  MUFU.RCP R6, R6 ;  /* 0x0000000600067308 */ /* 0x001fe20000001000 */
[----:B------:R-:W-:Y:S02]  /*0270*/  IMAD R19, R2, R7, RZ ;  /* 0x0000000702137224 */ /* 0x000fe400078e02ff */
[----:B------:R-:W-:Y:S02]  /*0280*/  HFMA2 R2, -RZ, RZ, 0, 0 ;  /* 0x00000000ff027431 */ /* 0x000fe400000001ff */
[----:B------:R-:W-:Y:S02]  /*0290*/  IMAD.MOV.U32 R16, RZ, RZ, R4 ;  /* 0x000000ffff107224 */ /* 0x000fe400078e0004 */
[----:B------:R-:W-:Y:S01]  /*02a0*/  IMAD.MOV.U32 R4, RZ, RZ, R20 ;  /* 0x000000ffff047224 */ /* 0x000fe200078e0014 */
[----:B--2---:R-:W-:Y:S01]  /*02b0*/  IADD3 R18, PT, PT, R18, 0xffffffe, RZ ;  /* 0x0ffffffe12127810 */ /* 0x004fe20007ffe0ff */
[----:B------:R-:W-:-:S04]  /*02c0*/  IMAD.HI.U32 R17, R17, R16, RZ ;  /* 0x0000001011117227 */ /* 0x000fc800078e00ff */
[----:B------:R-:W-:Y:S02]  /*02d0*/  IMAD.HI.U32 R3, R3, R19, R2 ;  /* 0x0000001303037227 */ /* 0x000fe400078e0002 */
[----:B------:R-:W0:Y:S02]  /*02e0*/  I2F.RP R19, R14 ;  /* 0x0000000e00137306 */ /* 0x000e240000209400 */
[----:B------:R-:W-:Y:S02]  /*02f0*/  IMAD R2, R17, R4, R16 ;  /* 0x0000000411027224 */ /* 0x000fe400078e0210 */
[----:B------:R-:W-:-:S03]  /*0300*/  IMAD.HI.U32 R4, R3, R16, RZ ;  /* 0x0000001003047227 */ /* 0x000fc600078e00ff */
[----:B------:R-:W-:Y:S01]  /*0310*/  ISETP.GT.U32.AND P1, PT, R5, R2, PT ;  /* 0x000000020500720c */ /* 0x000fe20003f24070 */
[----:B------:R-:W-:Y:S01]  /*0320*/  IMAD.MOV R20, RZ, RZ, -R4 ;  /* 0x000000ffff147224 */ /* 0x000fe200078e0a04 */
[----:B------:R-:W2:Y:S03]  /*0330*/  F2I.FTZ.U32.TRUNC.NTZ R3, R18 ;  /* 0x0000001200037305 */ /* 0x000ea6000021f000 */
[----:B------:R-:W-:-:S05]  /*0340*/  IMAD R20, R7, R20, R16 ;  /* 0x0000001407147224 */ /* 0x000fca00078e0210 */
[----:B0-----:R-:W0:Y:S01]  /*0350*/  MUFU.RCP R19, R19 ;  /* 0x0000001300137308 */ /* 0x001e220000001000 */
[----:B------:R-:W-:Y:S02]  /*0360*/  ISETP.GT.U32.AND P3, PT, R7, R20, PT ;  /* 0x000000140700720c */ /* 0x000fe40003f64070 */
[----:B------:R-:W-:Y:S02]  /*0370*/  @!P1 IMAD.IADD R2, R2, 0x1, -R5 ;  /* 0x0000000102029824 */ /* 0x000fe400078e0a05 */
[----:B------:R-:W-:Y:S01]  /*0380*/  @!P1 VIADD R17, R17, 0x1 ;  /* 0x0000000111119836 */ /* 0x000fe20000000000 */
[----:B------:R-:W-:Y:S02]  /*0390*/  ISETP.NE.AND P1, PT, R15, RZ, PT ;  /* 0x000000ff0f00720c */ /* 0x000fe40003f25270 */
[----:B------:R-:W-:Y:S01]  /*03a0*/  ISETP.GE.U32.AND P0, PT, R2, R5, PT ;  /* 0x000000050200720c */ /* 0x000fe20003f06070 */
[----:B------:R-:W-:Y:S01]  /*03b0*/  VIADD R5, R6, 0xffffffe ;  /* 0x0ffffffe06057836 */ /* 0x000fe20000000000 */
[----:B------:R-:W-:-:S02]  /*03c0*/  LOP3.LUT R2, R0, R15, RZ, 0x3c, !PT ;  /* 0x0000000f00027212 */ /* 0x000fc400078e3cff */
[----:B--2---:R-:W-:Y:S02]  /*03d0*/  IADD3 R6, PT, PT, RZ, -R3, RZ ;  /* 0x80000003ff067210 */ /* 0x004fe40007ffe0ff */
[----:B------:R-:W-:Y:S01]  /*03e0*/  ISETP.GE.AND P2, PT, R2, RZ, PT ;  /* 0x000000ff0200720c */ /* 0x000fe20003f46270 */
[----:B------:R-:W2:Y:S01]  /*03f0*/  F2I.FTZ.U32.TRUNC.NTZ R5, R5 ;  /* 0x0000000500057305 */ /* 0x000ea2000021f000 */
[----:B------:R-:W-:Y:S01]  /*0400*/  @!P3 IADD3 R20, PT, PT, R20, -R7, RZ ;  /* 0x800000071414b210 */ /* 0x000fe20007ffe0ff */
[----:B0-----:R-:W-:Y:S01]  /*0410*/  VIADD R19, R19, 0xffffffe ;  /* 0x0ffffffe13137836 */ /* 0x001fe20000000000 */
[----:B------:R-:W-:Y:S02]  /*0420*/  LOP3.LUT R2, R0, R11, RZ, 0x3c, !PT ;  /* 0x0000000b00027212 */ /* 0x000fe400078e3cff */
[----:B------:R-:W-:Y:S01]  /*0430*/  @!P3 IADD3 R4, PT, PT, R4, 0x1, RZ ;  /* 0x000000010404b810 */ /* 0x000fe20007ffe0ff */
[----:B------:R-:W-:Y:S01]  /*0440*/  @P0 VIADD R17, R17, 0x1 ;  /* 0x0000000111110836 */ /* 0x000fe20000000000 */
[----:B------:R-:W-:-:S02]  /*0450*/  ISETP.GE.U32.AND P0, PT, R20, R7, PT ;  /* 0x000000071400720c */ /* 0x000fc40003f06070 */
[----:B------:R-:W0:Y:S03]  /*0460*/  F2I.FTZ.U32.TRUNC.NTZ R7, R19 ;  /* 0x0000001300077305 */ /* 0x000e26000021f000 */
[----:B------:R-:W-:Y:S01]  /*0470*/  @!P2 IMAD.MOV R17, RZ, RZ, -R17 ;  /* 0x000000ffff11a224 */ /* 0x000fe200078e0a11 */
[----:B------:R-:W-:Y:S01]  /*0480*/  ISETP.GE.AND P2, PT, R2, RZ, PT ;  /* 0x000000ff0200720c */ /* 0x000fe20003f46270 */
[----:B------:R-:W-:Y:S01]  /*0490*/  IMAD.MOV.U32 R2, RZ, RZ, R6 ;  /* 0x000000ffff027224 */ /* 0x000fe200078e0006 */
[----:B------:R-:W-:Y:S01]  /*04a0*/  @!P1 LOP3.LUT R17, RZ, R15, RZ, 0x33, !PT ;  /* 0x0000000fff119212 */ /* 0x000fe200078e33ff */
[----:B--2---:R-:W-:Y:S01]  /*04b0*/  IMAD.MOV R21, RZ, RZ, -R5 ;  /* 0x000000ffff157224 */ /* 0x004fe200078e0a05 */
[----:B------:R-:W-:Y:S01]  /*04c0*/  ISETP.NE.AND P1, PT, R11, RZ, PT ;  /* 0x000000ff0b00720c */ /* 0x000fe20003f25270 */
[----:B------:R-:W-:Y:S01]  /*04d0*/  IMAD R15, R2, R13, RZ ;  /* 0x0000000d020f7224 */ /* 0x000fe200078e02ff */
[----:B------:R-:W-:Y:S01]  /*04e0*/  MOV R2, RZ ;  /* 0x000000ff00027202 */ /* 0x000fe20000000f00 */
[----:B------:R-:W-:Y:S01]  /*04f0*/  @P0 VIADD R4, R4, 0x1 ;  /* 0x0000000104040836 */ /* 0x000fe20000000000 */
[----:B------:R-:W-:Y:S01]  /*0500*/  IABS R18, R17 ;  /* 0x0000001100127213 */ /* 0x000fe20000000000 */
[----:B------:R-:W-:-:S02]  /*0510*/  IMAD.MOV.U32 R6, RZ, RZ, RZ ;  /* 0x000000ffff067224 */ /* 0x000fc400078e00ff */
[----:B------:R-:W-:-:S04]  /*0520*/  IMAD.HI.U32 R3, R3, R15, R2 ;  /* 0x0000000f03037227 */ /* 0x000fc800078e0002 */
[----:B------:R-:W-:Y:S02]  /*0530*/  IMAD.MOV.U32 R2, RZ, RZ, R4 ;  /* 0x000000ffff027224 */ /* 0x000fe400078e0004 */
[----:B------:R-:W-:Y:S02]  /*0540*/  IMAD R15, R21, R12, RZ ;  /* 0x0000000c150f7224 */ /* 0x000fe400078e02ff */
[----:B------:R-:W-:Y:S01]  /*0550*/  IMAD.MOV.U32 R4, RZ, RZ, RZ ;  /* 0x000000ffff047224 */ /* 0x000fe200078e00ff */
[----:B------:R-:W-:Y:S01]  /*0560*/  @!P2 IADD3 R2, PT, PT, -R2, RZ, RZ ;  /* 0x000000ff0202a210 */ /* 0x000fe20007ffe1ff */
[----:B0-----:R-:W-:Y:S01]  /*0570*/  IMAD.MOV R19, RZ, RZ, -R7 ;  /* 0x000000ffff137224 */ /* 0x001fe200078e0a07 */
[----:B------:R-:W-:Y:S01]  /*0580*/  @!P1 LOP3.LUT R2, RZ, R11, RZ, 0x33, !PT ;  /* 0x0000000bff029212 */ /* 0x000fe200078e33ff */
[----:B------:R-:W-:Y:S01]  /*0590*/  IMAD.HI.U32 R5, R5, R15, R4 ;  /* 0x0000000f05057227 */ /* 0x000fe200078e0004 */
[----:B------:R-:W-:Y:S02]  /*05a0*/  IABS R4, R9 ;  /* 0x0000000900047213 */ /* 0x000fe40000000000 */
[----:B------:R-:W-:Y:S01]  /*05b0*/  ISETP.GE.AND P6, PT, R2, RZ, PT ;  /* 0x000000ff0200720c */ /* 0x000fe20003fc6270 */
[----:B------:R-:W-:-:S04]  /*05c0*/  IMAD.HI.U32 R3, R3, R18, RZ ;  /* 0x0000001203037227 */ /* 0x000fc800078e00ff */
[----:B------:R-:W-:Y:S01]  /*05d0*/  IMAD R15, R19, R14, RZ ;  /* 0x0000000e130f7224 */ /* 0x000fe200078e02ff */
[----:B------:R-:W-:Y:S02]  /*05e0*/  IADD3 R3, PT, PT, -R3, RZ, RZ ;  /* 0x000000ff03037210 */ /* 0x000fe40007ffe1ff */
[----:B------:R-:W-:Y:S01]  /*05f0*/  IABS R19, R2 ;  /* 0x0000000200137213 */ /* 0x000fe20000000000 */
[----:B------:R-:W-:-:S04]  /*0600*/  IMAD.HI.U32 R7, R7, R15, R6 ;  /* 0x0000000f07077227 */ /* 0x000fc800078e0006 */
[----:B------:R-:W-:Y:S02]  /*0610*/  IMAD.MOV R6, RZ, RZ, -R4 ;  /* 0x000000ffff067224 */ /* 0x000fe400078e0a04 */
[----:B------:R-:W-:Y:S02]  /*0620*/  IMAD R4, R13, R3, R18 ;  /* 0x000000030d047224 */ /* 0x000fe400078e0212 */
[----:B------:R-:W-:Y:S01]  /*0630*/  IMAD.HI.U32 R7, R7, R16, RZ ;  /* 0x0000001007077227 */ /* 0x000fe200078e00ff */
[----:B------:R-:W-:Y:S02]  /*0640*/  MOV R3, R6 ;  /* 0x0000000600037202 */ /* 0x000fe40000000f00 */
[----:B------:R-:W-:Y:S01]  /*0650*/  ISETP.GT.U32.AND P0, PT, R13, R4, PT ;  /* 0x000000040d00720c */ /* 0x000fe20003f04070 */
[----:B------:R-:W-:Y:S02]  /*0660*/  IMAD.MOV.U32 R15, RZ, RZ, R19 ;  /* 0x000000ffff0f7224 */ /* 0x000fe400078e0013 */
[----:B------:R-:W-:-:S02]  /*0670*/  IMAD R3, R7, R3, R16 ;  /* 0x0000000307037224 */ /* 0x000fc400078e0210 */
[----:B------:R-:W-:-:S03]  /*0680*/  IMAD.HI.U32 R5, R5, R15, RZ ;  /* 0x0000000f05057227 */ /* 0x000fc600078e00ff */
[----:B------:R-:W-:Y:S01]  /*0690*/  ISETP.GT.U32.AND P4, PT, R14, R3, PT ;  /* 0x000000030e00720c */ /* 0x000fe20003f84070 */
[----:B------:R-:W-:-:S04]  /*06a0*/  IMAD.MOV R5, RZ, RZ, -R5 ;  /* 0x000000ffff057224 */ /* 0x000fc800078e0a05 */
[----:B------:R-:W-:Y:S01]  /*06b0*/  IMAD R15, R12, R5, R15 ;  /* 0x000000050c0f7224 */ /* 0x000fe200078e020f */
[----:B------:R-:W-:Y:S02]  /*06c0*/  @!P0 IADD3 R4, PT, PT, R4, -R13, RZ ;  /* 0x8000000d04048210 */ /* 0x000fe40007ffe0ff */
[----:B------:R-:W-:Y:S02]  /*06d0*/  ISETP.GE.AND P0, PT, R17, RZ, PT ;  /* 0x000000ff1100720c */ /* 0x000fe40003f06270 */
[----:B------:R-:W-:Y:S02]  /*06e0*/  ISETP.GT.U32.AND P1, PT, R12, R15, PT ;  /* 0x0000000f0c00720c */ /* 0x000fe40003f24070 */
[----:B------:R-:W-:Y:S01]  /*06f0*/  ISETP.GT.U32.AND P5, PT, R13, R4, PT ;  /* 0x000000040d00720c */ /* 0x000fe20003fa4070 */
[----:B------:R-:W-:Y:S01]  /*0700*/  @!P4 IMAD.IADD R3, R3, 0x1, -R14 ;  /* 0x000000010303c824 */ /* 0x000fe200078e0a0e */
[----:B------:R-:W-:Y:S02]  /*0710*/  @!P4 IADD3 R7, PT, PT, R7, 0x1, RZ ;  /* 0x000000010707c810 */ /* 0x000fe40007ffe0ff */
[----:B------:R-:W-:-:S02]  /*0720*/  ISETP.NE.AND P4, PT, R10, RZ, PT ;  /* 0x000000ff0a00720c */ /* 0x000fc40003f85270 */
[----:B------:R-:W-:Y:S02]  /*0730*/  ISETP.GE.U32.AND P3, PT, R3, R14, PT ;  /* 0x0000000e0300720c */ /* 0x000fe40003f66070 */
[----:B------:R-:W-:-:S03]  /*0740*/  LOP3.LUT R3, R0, R9, RZ, 0x3c, !PT ;  /* 0x0000000900037212 */ /* 0x000fc600078e3cff */
[----:B------:R-:W-:Y:S02]  /*0750*/  @!P1 IADD3 R15, PT, PT, R15, -R12, RZ ;  /* 0x8000000c0f0f9210 */ /* 0x000fe40007ffe0ff */
[----:B------:R-:W-:Y:S01]  /*0760*/  ISETP.GE.AND P1, PT, R3, RZ, PT ;  /* 0x000000ff0300720c */ /* 0x000fe20003f26270 */
[----:B------:R-:W-:Y:S01]  /*0770*/  @!P5 IMAD.IADD R4, R4, 0x1, -R13 ;  /* 0x000000010404d824 */ /* 0x000fe200078e0a0d */
[----:B------:R-:W-:Y:S01]  /*0780*/  ISETP.GT.U32.AND P2, PT, R12, R15, PT ;  /* 0x0000000f0c00720c */ /* 0x000fe20003f44070 */
[----:B------:R-:W-:Y:S01]  /*0790*/  IMAD.MOV R3, RZ, RZ, -R2 ;  /* 0x000000ffff037224 */ /* 0x000fe200078e0a02 */
[----:B------:R-:W-:Y:S02]  /*07a0*/  ISETP.NE.AND P5, PT, R9, RZ, PT ;  /* 0x000000ff0900720c */ /* 0x000fe40003fa5270 */
[----:B------:R-:W-:Y:S01]  /*07b0*/  @P3 VIADD R7, R7, 0x1 ;  /* 0x0000000107073836 */ /* 0x000fe20000000000 */
[----:B------:R-:W-:Y:S01]  /*07c0*/  ISETP.NE.AND P3, PT, R8, RZ, PT ;  /* 0x000000ff0800720c */ /* 0x000fe20003f65270 */
[----:B------:R-:W-:Y:S01]  /*07d0*/  IMAD R0, R11, R3, R0 ;  /* 0x000000030b007224 */ /* 0x000fe200078e0200 */
[----:B------:R-:W-:-:S02]  /*07e0*/  MOV R6, R4 ;  /* 0x0000000400067202 */ /* 0x000fc40000000f00 */
[----:B------:R-:W0:Y:S02]  /*07f0*/  LDC.64 R4, c[0x0][0x398] ;  /* 0x0000e600ff047b82 */ /* 0x000e240000000a00 */
[----:B------:R-:W-:Y:S01]  /*0800*/  @!P1 IADD3 R7, PT, PT, -R7, RZ, RZ ;  /* 0x000000ff07079210 */ /* 0x000fe20007ffe1ff */
[----:B------:R-:W-:Y:S01]  /*0810*/  @!P0 IMAD.MOV R6, RZ, RZ, -R6 ;  /* 0x000000ffff068224 */ /* 0x000fe200078e0a06 */
[----:B------:R-:W-:Y:S01]  /*0820*/  @!P4 LOP3.LUT R6, RZ, R10, RZ, 0x33, !PT ;  /* 0x0000000aff06c212 */ /* 0x000fe200078e33ff */
[----:B------:R-:W-:Y:S01]  /*0830*/  @!P2 IMAD.IADD R15, R15, 0x1, -R12 ;  /* 0x000000010f0fa824 */ /* 0x000fe200078e0a0c */
[----:B------:R-:W-:-:S04]  /*0840*/  @!P5 LOP3.LUT R7, RZ, R9, RZ, 0x33, !PT ;  /* 0x00000009ff07d212 */ /* 0x000fc800078e33ff */
[----:B------:R-:W-:Y:S01]  /*0850*/  @!P6 IADD3 R15, PT, PT, -R15, RZ, RZ ;  /* 0x000000ff0f0fe210 */ /* 0x000fe20007ffe1ff */
[----:B-1----:R-:W-:Y:S01]  /*0860*/  IMAD R2, R7, UR4, R6 ;  /* 0x0000000407027c24 */ /* 0x002fe2000f8e0206 */
[----:B------:R-:W-:Y:S01]  /*0870*/  @!P3 LOP3.LUT R15, RZ, R8, RZ, 0x33, !PT ;  /* 0x00000008ff0fb212 */ /* 0x000fe200078e33ff */
[----:B------:R-:W1:Y:S04]  /*0880*/  LDCU.64 UR4, c[0x0][0x358] ;  /* 0x00006b00ff0477ac */ /* 0x000e680008000a00 */
[----:B------:R-:W-:-:S05]  /*0890*/  IMAD R11, R15, R11, R2 ;  /* 0x0000000b0f0b7224 */ /* 0x000fca00078e0202 */
[----:B------:R-:W-:-:S05]  /*08a0*/  IADD3 R11, PT, PT, R0, R11, RZ ;  /* 0x0000000b000b7210 */ /* 0x000fca0007ffe0ff */
[----:B0-----:R-:W-:-:S05]  /*08b0*/  IMAD.WIDE R4, R11, 0x4, R4 ;  /* 0x000000040b047825 */ /* 0x001fca00078e0204 */
[----:B-1----:R-:W2:Y:S02]  /*08c0*/  LDG.E R0, desc[UR4][R4.64] ;  /* 0x0000000404007981 */ /* 0x002ea4000c1e1900 */
[----:B--2---:R-:W-:-:S05]  /*08d0*/  FMNMX R3, RZ, R0, !PT ;  /* 0x00000000ff037209 */ /* 0x004fca0007800000 */
[----:B------:R-:W-:Y:S01]  /*08e0*/  STG.E desc[UR4][R4.64], R3 ;  /* 0x0000000304007986 */ /* 0x000fe2000c101904 */
[----:B------:R-:W-:Y:S05]  /*08f0*/  EXIT ;  /* 0x000000000000794d */ /* 0x000fea0003800000 */
.L_x_21:
        /* <DEDUP_REMOVED lines=16> */
.L_x_31:


//--------------------- .text._Z11relu_kerneliiiPf --------------------------
	.section	.text._Z11relu_kerneliiiPf,"ax",@progbits
	.align	128
        .global         _Z11relu_kerneliiiPf
        .type           _Z11relu_kerneliiiPf,@function
        .size           _Z11relu_kerneliiiPf,(.L_x_32 - _Z11relu_kerneliiiPf)
        .other          _Z11relu_kerneliiiPf,@"STO_CUDA_ENTRY STV_DEFAULT"
_Z11relu_kerneliiiPf:
.text._Z11relu_kerneliiiPf:
        /* <DEDUP_REMOVED lines=9> */
[----:B------:R-:W-:Y:S01]  /*0090*/  IABS R12, R5 ;  /* 0x00000005000c7213 */ /* 0x000fe20000000000 */
[----:B------:R-:W1:Y:S06]  /*00a0*/  LDCU.64 UR4, c[0x0][0x358] ;  /* 0x00006b00ff0477ac */ /* 0x000e6c0008000a00 */
[----:B------:R-:W2:Y:S01]  /*00b0*/  LDC R7, c[0x0][0x384] ;  /* 0x0000e100ff077b82 */ /* 0x000ea20000000800 */
[----:B0-----:R-:W-:-:S04]  /*00c0*/  IABS R2, R0 ;  /* 0x0000000000027213 */ /* 0x001fc80000000000 */
[----:B------:R-:W0:Y:S01]  /*00d0*/  I2F.RP R3, R2 ;  /* 0x0000000200037306 */ /* 0x000e220000209400 */
[-C--:B--2---:R-:W-:Y:S01]  /*00e0*/  IABS R6, R7.reuse ;  /* 0x0000000700067213 */ /* 0x084fe20000000000 */
[----:B------:R-:W-:-:S06]  /*00f0*/  IMAD R4, R0, R7, RZ ;  /* 0x0000000700047224 */ /* 0x000fcc00078e02ff */
[----:B------:R-:W2:Y:S08]  /*0100*/  I2F.RP R14, R6 ;  /* 0x00000006000e7306 */ /* 0x000eb00000209400 */
[----:B0-----:R-:W0:Y:S08]  /*0110*/  MUFU.RCP R3, R3 ;  /* 0x0000000300037308 */ /* 0x001e300000001000 */
[----:B--2---:R-:W2:Y:S01]  /*0120*/  MUFU.RCP R14, R14 ;  /* 0x0000000e000e7308 */ /* 0x004ea20000001000 */
[----:B0-----:R-:W-:-:S07]  /*0130*/  VIADD R8, R3, 0xffffffe ;  /* 0x0ffffffe03087836 */ /* 0x001fce0000000000 */
[----:B------:R0:W3:Y:S01]  /*0140*/  F2I.FTZ.U32.TRUNC.NTZ R9, R8 ;  /* 0x0000000800097305 */ /* 0x0000e2000021f000 */
[----:B--2---:R-:W-:Y:S02]  /*0150*/  IADD3 R3, PT, PT, R14, 0xffffffe, RZ ;  /* 0x0ffffffe0e037810 */ /* 0x004fe40007ffe0ff */
[----:B------:R-:W-:Y:S01]  /*0160*/  IABS R14, R4 ;  /* 0x00000004000e7213 */ /* 0x000fe20000000000 */
[----:B0-----:R-:W-:-:S04]  /*0170*/  HFMA2 R8, -RZ, RZ, 0, 0 ;  /* 0x00000000ff087431 */ /* 0x001fc800000001ff */
[----:B------:R-:W-:Y:S01]  /*0180*/  F2I.FTZ.U32.TRUNC.NTZ R3, R3 ;  /* 0x0000000300037305 */ /* 0x000fe2000021f000 */
[----:B---3--:R-:W-:-:S04]  /*0190*/  IMAD.MOV R11, RZ, RZ, -R9 ;  /* 0x000000ffff0b7224 */ /* 0x008fc800078e0a09 */
[----:B------:R-:W-:-:S04]  /*01a0*/  IMAD R11, R11, R2, RZ ;  /* 0x000000020b0b7224 */ /* 0x000fc800078e02ff */
[----:B------:R-:W-:Y:S01]  /*01b0*/  IMAD.HI.U32 R10, R9, R11, R8 ;  /* 0x0000000b090a7227 */ /* 0x000fe200078e0008 */
[----:B------:R-:W-:-:S03]  /*01c0*/  IABS R8, R4 ;  /* 0x0000000400087213 */ /* 0x000fc60000000000 */
[----:B------:R-:W-:Y:S02]  /*01d0*/  IMAD.MOV.U32 R9, RZ, RZ, R12 ;  /* 0x000000ffff097224 */ /* 0x000fe400078e000c */
[----:B------:R-:W0:Y:S02]  /*01e0*/  I2F.RP R12, R8 ;  /* 0x00000008000c7306 */ /* 0x000e240000209400 */
[----:B------:R-:W-:-:S04]  /*01f0*/  IMAD.HI.U32 R13, R10, R9, RZ ;  /* 0x000000090a0d7227 */ /* 0x000fc800078e00ff */
[----:B------:R-:W-:-:S04]  /*0200*/  IMAD.MOV R11, RZ, RZ, -R13 ;  /* 0x000000ffff0b7224 */ /* 0x000fc800078e0a0d */
[----:B------:R-:W-:-:S05]  /*0210*/  IMAD R11, R2, R11, R9 ;  /* 0x0000000b020b7224 */ /* 0x000fca00078e0209 */
[----:B------:R-:W-:Y:S01]  /*0220*/  ISETP.GT.U32.AND P1, PT, R2, R11, PT ;  /* 0x0000000b0200720c */ /* 0x000fe20003f24070 */
[----:B0-----:R-:W0:-:S12]  /*0230*/  MUFU.RCP R12, R12 ;  /* 0x0000000c000c7308 */ /* 0x001e180000001000 */
[----:B------:R-:W-:Y:S01]  /*0240*/  @!P1 IMAD.IADD R11, R11, 0x1, -R2 ;  /* 0x000000010b0b9824 */ /* 0x000fe200078e0a02 */
[----:B------:R-:W-:Y:S02]  /*0250*/  @!P1 IADD3 R13, PT, PT, R13, 0x1, RZ ;  /* 0x000000010d0d9810 */ /* 0x000fe40007ffe0ff */
[----:B------:R-:W-:Y:S02]  /*0260*/  ISETP.NE.AND P1, PT, R0, RZ, PT ;  /* 0x000000ff0000720c */ /* 0x000fe40003f25270 */
[----:B------:R-:W-:Y:S01]  /*0270*/  ISETP.GE.U32.AND P0, PT, R11, R2, PT ;  /* 0x000000020b00720c */ /* 0x000fe20003f06070 */
[----:B0-----:R-:W-:Y:S01]  /*0280*/  VIADD R10, R12, 0xffffffe ;  /* 0x0ffffffe0c0a7836 */ /* 0x001fe20000000000 */
[----:B------:R-:W-:-:S03]  /*0290*/  LOP3.LUT R2, R5, R0, RZ, 0x3c, !PT ;  /* 0x0000000005027212 */ /* 0x000fc600078e3cff */
[----:B------:R-:W0:Y:S01]  /*02a0*/  F2I.FTZ.U32.TRUNC.NTZ R11, R10 ;  /* 0x0000000a000b7305 */ /* 0x000e22000021f000 */
[----:B------:R-:W-:Y:S01]  /*02b0*/  ISETP.GE.AND P2, PT, R2, RZ, PT ;  /* 0x000000ff0200720c */ /* 0x000fe20003f46270 */
[----:B------:R-:W-:-:S06]  /*02c0*/  IMAD.MOV R2, RZ, RZ, -R3 ;  /* 0x000000ffff027224 */ /* 0x000fcc00078e0a03 */
[----:B------:R-:W-:-:S05]  /*02d0*/  @P0 VIADD R13, R13, 0x1 ;  /* 0x000000010d0d0836 */ /* 0x000fca0000000000 */
[----:B------:R-:W-:Y:S01]  /*02e0*/  MOV R12, R13 ;  /* 0x0000000d000c7202 */ /* 0x000fe20000000f00 */
[----:B------:R-:W-:Y:S01]  /*02f0*/  IMAD.MOV.U32 R13, RZ, RZ, R2 ;  /* 0x000000ffff0d7224 */ /* 0x000fe200078e0002 */
[----:B0-----:R-:W-:Y:S01]  /*0300*/  IADD3 R15, PT, PT, RZ, -R11, RZ ;  /* 0x8000000bff0f7210 */ /* 0x001fe20007ffe0ff */
[----:B------:R-:W-:Y:S02]  /*0310*/  IMAD.MOV.U32 R2, RZ, RZ, RZ ;  /* 0x000000ffff027224 */ /* 0x000fe400078e00ff */
[----:B------:R-:W-:Y:S01]  /*0320*/  @!P2 IMAD.MOV R12, RZ, RZ, -R12 ;  /* 0x000000ffff0ca224 */ /* 0x000fe200078e0a0c */
[----:B------:R-:W-:Y:S01]  /*0330*/  @!P1 LOP3.LUT R12, RZ, R0, RZ, 0x33, !PT ;  /* 0x00000000ff0c9212 */ /* 0x000fe200078e33ff */
[----:B------:R-:W-:-:S03]  /*0340*/  IMAD R13, R13, R6, RZ ;  /* 0x000000060d0d7224 */ /* 0x000fc600078e02ff */
[----:B------:R-:W-:Y:S01]  /*0350*/  IABS R10, R12 ;  /* 0x0000000c000a7213 */ /* 0x000fe20000000000 */
[----:B------:R-:W-:-:S03]  /*0360*/  IMAD.HI.U32 R2, R3, R13, R2 ;  /* 0x0000000d03027227 */ /* 0x000fc600078e0002 */
[----:B------:R-:W-:Y:S01]  /*0370*/  MOV R13, R10 ;  /* 0x0000000a000d7202 */ /* 0x000fe20000000f00 */
[----:B------:R-:W-:Y:S02]  /*0380*/  IMAD R3, R15, R8, RZ ;  /* 0x000000080f037224 */ /* 0x000fe400078e02ff */
[----:B------:R-:W-:Y:S02]  /*0390*/  IMAD.MOV.U32 R10, RZ, RZ, RZ ;  /* 0x000000ffff0a7224 */ /* 0x000fe400078e00ff */
[----:B------:R-:W-:-:S04]  /*03a0*/  IMAD.HI.U32 R2, R2, R13, RZ ;  /* 0x0000000d02027227 */ /* 0x000fc800078e00ff */
[----:B------:R-:W-:Y:S01]  /*03b0*/  IMAD.HI.U32 R10, R11, R3, R10 ;  /* 0x000000030b0a7227 */ /* 0x000fe200078e000a */
[----:B------:R-:W-:-:S03]  /*03c0*/  IADD3 R3, PT, PT, RZ, -R14, RZ ;  /* 0x8000000eff037210 */ /* 0x000fc60007ffe0ff */
[----:B------:R-:W-:Y:S02]  /*03d0*/  IMAD.MOV R2, RZ, RZ, -R2 ;  /* 0x000000ffff027224 */ /* 0x000fe400078e0a02 */
[----:B------:R-:W-:-:S04]  /*03e0*/  IMAD.HI.U32 R10, R10, R9, RZ ;  /* 0x000000090a0a7227 */ /* 0x000fc800078e00ff */
[----:B------:R-:W-:Y:S02]  /*03f0*/  IMAD R9, R10, R3, R9 ;  /* 0x000000030a097224 */ /* 0x000fe400078e0209 */
[----:B------:R-:W-:Y:S01]  /*0400*/  IMAD R11, R6, R2, R13 ;  /* 0x00000002060b7224 */ /* 0x000fe200078e020d */
[----:B------:R-:W-:Y:S02]  /*0410*/  LOP3.LUT R2, R5, R4, RZ, 0x3c, !PT ;  /* 0x0000000405027212 */ /* 0x000fe400078e3cff */
[----:B------:R-:W-:Y:S02]  /*0420*/  ISETP.GT.U32.AND P0, PT, R8, R9, PT ;  /* 0x000000090800720c */ /* 0x000fe40003f04070 */
[----:B------:R-:W-:Y:S02]  /*0430*/  ISETP.GT.U32.AND P1, PT, R6, R11, PT ;  /* 0x0000000b0600720c */ /* 0x000fe40003f24070 */
[----:B------:R-:W-:Y:S02]  /*0440*/  ISETP.GE.AND P2, PT, R2, RZ, PT ;  /* 0x000000ff0200720c */ /* 0x000fe40003f46270 */
[----:B------:R-:W0:Y:S07]  /*0450*/  LDC.64 R2, c[0x0][0x390] ;  /* 0x0000e400ff027b82 */ /* 0x000e2e0000000a00 */
[----:B------:R-:W-:-:S02]  /*0460*/  @!P0 IADD3 R9, PT, PT, R9, -R8, RZ ;  /* 0x8000000809098210 */ /* 0x000fc40007ffe0ff */
[----:B------:R-:W-:Y:S01]  /*0470*/  @!P1 IMAD.IADD R11, R11, 0x1, -R6 ;  /* 0x000000010b0b9824 */ /* 0x000fe200078e0a06 */
[----:B------:R-:W-:Y:S02]  /*0480*/  @!P0 IADD3 R10, PT, PT, R10, 0x1, RZ ;  /* 0x000000010a0a8810 */ /* 0x000fe40007ffe0ff */
[----:B------:R-:W-:Y:S02]  /*0490*/  ISETP.GE.U32.AND P4, PT, R9, R8, PT ;  /* 0x000000080900720c */ /* 0x000fe40003f86070 */
[----:B------:R-:W-:Y:S02]  /*04a0*/  ISETP.GT.U32.AND P3, PT, R6, R11, PT ;  /* 0x0000000b0600720c */ /* 0x000fe40003f64070 */
[----:B------:R-:W-:Y:S01]  /*04b0*/  ISETP.GE.AND P1, PT, R12, RZ, PT ;  /* 0x000000ff0c00720c */ /* 0x000fe20003f26270 */
[----:B------:R-:W-:Y:S01]  /*04c0*/  IMAD.MOV R12, RZ, RZ, -R12 ;  /* 0x000000ffff0c7224 */ /* 0x000fe200078e0a0c */
[----:B------:R-:W-:-:S03]  /*04d0*/  ISETP.NE.AND P0, PT, R4, RZ, PT ;  /* 0x000000ff0400720c */ /* 0x000fc60003f05270 */
[----:B------:R-:W-:-:S04]  /*04e0*/  IMAD R5, R0, R12, R5 ;  /* 0x0000000c00057224 */ /* 0x000fc800078e0205 */
[----:B------:R-:W-:Y:S01]  /*04f0*/  @P4 VIADD R10, R10, 0x1 ;  /* 0x000000010a0a4836 */ /* 0x000fe20000000000 */
[----:B------:R-:W-:Y:S02]  /*0500*/  ISETP.NE.AND P4, PT, R7, RZ, PT ;  /* 0x000000ff0700720c */ /* 0x000fe40003f85270 */
[----:B------:R-:W-:Y:S01]  /*0510*/  @!P3 IADD3 R11, PT, PT, R11, -R6, RZ ;  /* 0x800000060b0bb210 */ /* 0x000fe20007ffe0ff */
[----:B------:R-:W-:Y:S02]  /*0520*/  @!P2 IMAD.MOV R10, RZ, RZ, -R10 ;  /* 0x000000ffff0aa224 */ /* 0x000fe400078e0a0a */
[----:B------:R-:W-:Y:S02]  /*0530*/  @!P0 LOP3.LUT R10, RZ, R4, RZ, 0x33, !PT ;  /* 0x00000004ff0a8212 */ /* 0x000fe400078e33ff */
[----:B------:R-:W-:-:S06]  /*0540*/  @!P1 IADD3 R11, PT, PT, -R11, RZ, RZ ;  /* 0x000000ff0b0b9210 */ /* 0x000fcc0007ffe1ff */
[----:B------:R-:W-:-:S05]  /*0550*/  @!P4 LOP3.LUT R11, RZ, R7, RZ, 0x33, !PT ;  /* 0x00000007ff0bc212 */ /* 0x000fca00078e33ff */
[----:B------:R-:W-:-:S05]  /*0560*/  IMAD R0, R11, R0, R10 ;  /* 0x000000000b007224 */ /* 0x000fca00078e020a */
[----:B------:R-:W-:-:S05]  /*0570*/  IADD3 R5, PT, PT, R5, R0, RZ ;  /* 0x0000000005057210 */ /* 0x000fca0007ffe0ff */
[----:B0-----:R-:W-:-:S05]  /*0580*/  IMAD.WIDE R2, R5, 0x4, R2 ;  /* 0x0000000405027825 */ /* 0x001fca00078e0202 */
[----:B-1----:R-:W2:Y:S02]  /*0590*/  LDG.E R0, desc[UR4][R2.64] ;  /* 0x0000000402007981 */ /* 0x002ea4000c1e1900 */
[----:B--2---:R-:W-:-:S05]  /*05a0*/  FMNMX R5, RZ, R0, !PT ;  /* 0x00000000ff057209 */ /* 0x004fca0007800000 */
[----:B------:R-:W-:Y:S01]  /*05b0*/  STG.E desc[UR4][R2.64], R5 ;  /* 0x0000000502007986 */ /* 0x000fe2000c101904 */
[----:B------:R-:W-:Y:S05]  /*05c0*/  EXIT ;  /* 0x000000000000794d */ /* 0x000fea0003800000 */
.L_x_22:
        /* <DEDUP_REMOVED lines=11> */
.L_x_32:


//--------------------- .text._Z10fc2_KernelPfS_S_S_ --------------------------
	.section	.text._Z10fc2_KernelPfS_S_S_,"ax",@progbits
	.align	128
        .global         _Z10fc2_KernelPfS_S_S_
        .type           _Z10fc2_KernelPfS_S_S_,@function
        .size           _Z10fc2_KernelPfS_S_S_,(.L_x_33 - _Z10fc2_KernelPfS_S_S_)
        .other          _Z10fc2_KernelPfS_S_S_,@"STO_CUDA_ENTRY STV_DEFAULT"
_Z10fc2_KernelPfS_S_S_:
.text._Z10fc2_KernelPfS_S_S_:
        /* <DEDUP_REMOVED lines=8> */
[----:B------:R-:W0:Y:S01]  /*0080*/  LDC.64 R6, c[0x0][0x380] ;  /* 0x0000e000ff067b82 */ /* 0x000e220000000a00 */
[----:B------:R-:W1:Y:S03]  /*0090*/  LDCU.64 UR4, c[0x0][0x358] ;  /* 0x00006b00ff0477ac */ /* 0x000e660008000a00 */
[----:B------:R-:W-:-:S04]  /*00a0*/  SHF.R.U32.HI R3, RZ, 0x1f, R0 ;  /* 0x0000001fff037819 */ /* 0x000fc80000011600 */
[----:B------:R-:W-:Y:S01]  /*00b0*/  LEA.HI.SX32 R11, R0, R3, 0x1b ;  /* 0x00000003000b7211 */ /* 0x000fe200078fdaff */
[----:B------:R-:W2:Y:S01]  /*00c0*/  LDC.64 R8, c[0x0][0x388] ;  /* 0x0000e200ff087b82 */ /* 0x000ea20000000a00 */
[----:B------:R-:W-:-:S03]  /*00d0*/  HFMA2 R0, -RZ, RZ, 0, 0 ;  /* 0x00000000ff007431 */ /* 0x000fc600000001ff */
[----:B------:R-:W-:-:S05]  /*00e0*/  IMAD R13, R11, -0x1f4, R5 ;  /* 0xfffffe0c0b0d7824 */ /* 0x000fca00078e0205 */
[C---:B------:R-:W-:Y:S01]  /*00f0*/  ISETP.NE.AND P0, PT, R13.reuse, RZ, PT ;  /* 0x000000ff0d00720c */ /* 0x040fe20003f05270 */
[----:B0-----:R-:W-:-:S06]  /*0100*/  IMAD.WIDE R6, R13, 0x4, R6 ;  /* 0x000000040d067825 */ /* 0x001fcc00078e0206 */
[----:B-1----:R-:W3:Y:S06]  /*0110*/  LDG.E R7, desc[UR4][R6.64] ;  /* 0x0000000406077981 */ /* 0x002eec000c1e1900 */
[----:B------:R-:W0:Y:S01]  /*0120*/  @!P0 LDC.64 R2, c[0x0][0x398] ;  /* 0x0000e600ff028b82 */ /* 0x000e220000000a00 */
[----:B--2---:R-:W-:-:S06]  /*0130*/  IMAD.WIDE R8, R5, 0x4, R8 ;  /* 0x0000000405087825 */ /* 0x004fcc00078e0208 */
[----:B------:R-:W3:Y:S01]  /*0140*/  LDG.E R8, desc[UR4][R8.64] ;  /* 0x0000000408087981 */ /* 0x000ee2000c1e1900 */
[----:B------:R-:W1:Y:S01]  /*0150*/  LDC.64 R4, c[0x0][0x390] ;  /* 0x0000e400ff047b82 */ /* 0x000e620000000a00 */
[----:B0-----:R-:W-:-:S05]  /*0160*/  @!P0 IMAD.WIDE R2, R11, 0x4, R2 ;  /* 0x000000040b028825 */ /* 0x001fca00078e0202 */
[----:B------:R-:W3:Y:S01]  /*0170*/  @!P0 LDG.E R0, desc[UR4][R2.64] ;  /* 0x0000000402008981 */ /* 0x000ee2000c1e1900 */
[----:B-1----:R-:W-:-:S04]  /*0180*/  IMAD.WIDE R4, R11, 0x4, R4 ;  /* 0x000000040b047825 */ /* 0x002fc800078e0204 */
[----:B---3--:R-:W-:-:S05]  /*0190*/  FFMA R11, R7, R8, R0 ;  /* 0x00000008070b7223 */ /* 0x008fca0000000000 */
[----:B------:R-:W-:Y:S01]  /*01a0*/  REDG.E.ADD.F32.FTZ.RN.STRONG.GPU desc[UR4][R4.64], R11 ;  /* 0x0000000b040079a6 */ /* 0x000fe2000c12f304 */
[----:B------:R-:W-:Y:S05]  /*01b0*/  EXIT ;  /* 0x000000000000794d */ /* 0x000fea0003800000 */
.L_x_23:
        /* <DEDUP_REMOVED lines=12> */
.L_x_33:


//--------------------- .text._Z10fc1_KernelPfS_S_S_ --------------------------
	.section	.text._Z10fc1_KernelPfS_S_S_,"ax",@progbits
	.align	128
        .global         _Z10fc1_KernelPfS_S_S_
        .type           _Z10fc1_KernelPfS_S_S_,@function
        .size           _Z10fc1_KernelPfS_S_S_,(.L_x_34 - _Z10fc1_KernelPfS_S_S_)
        .other          _Z10fc1_KernelPfS_S_S_,@"STO_CUDA_ENTRY STV_DEFAULT"
_Z10fc1_KernelPfS_S_S_:
.text._Z10fc1_KernelPfS_S_S_:
        /* <DEDUP_REMOVED lines=11> */
[----:B------:R-:W-:Y:S02]  /*00b0*/  LEA.HI.SX32 R6, R6, R3, 0x1c ;  /* 0x0000000306067211 */ /* 0x000fe400078fe2ff */
[----:B------:R-:W2:Y:S03]  /*00c0*/  LDC.64 R2, c[0x0][0x388] ;  /* 0x0000e200ff027b82 */ /* 0x000ea60000000a00 */
[----:B------:R-:W-:Y:S01]  /*00d0*/  IMAD R0, R6, -0x32, R7 ;  /* 0xffffffce06007824 */ /* 0x000fe200078e0207 */
[----:B------:R-:W-:-:S04]  /*00e0*/  SHF.L.U32 R7, R7, 0x4, RZ ;  /* 0x0000000407077819 */ /* 0x000fc800000006ff */
[C---:B------:R-:W-:Y:S02]  /*00f0*/  ISETP.NE.AND P0, PT, R0.reuse, RZ, PT ;  /* 0x000000ff0000720c */ /* 0x040fe40003f05270 */
[----:B------:R-:W-:Y:S01]  /*0100*/  SHF.L.U32 R11, R0, 0x4, RZ ;  /* 0x00000004000b7819 */ /* 0x000fe200000006ff */
[----:B------:R-:W-:-:S04]  /*0110*/  HFMA2 R0, -RZ, RZ, 0, 0 ;  /* 0x00000000ff007431 */ /* 0x000fc800000001ff */
[----:B0-----:R-:W-:-:S05]  /*0120*/  IMAD.WIDE R4, R11, 0x4, R4 ;  /* 0x000000040b047825 */ /* 0x001fca00078e0204 */
[----:B-1----:R-:W3:Y:S01]  /*0130*/  LDG.E R26, desc[UR4][R4.64+0x4] ;  /* 0x00000404041a7981 */ /* 0x002ee2000c1e1900 */
[----:B------:R-:W0:Y:S01]  /*0140*/  @!P0 LDC.64 R8, c[0x0][0x398] ;  /* 0x0000e600ff088b82 */ /* 0x000e220000000a00 */
[----:B--2---:R-:W-:Y:S02]  /*0150*/  IMAD.WIDE R2, R7, 0x4, R2 ;  /* 0x0000000407027825 */ /* 0x004fe400078e0202 */
[----:B------:R-:W2:Y:S04]  /*0160*/  LDG.E R11, desc[UR4][R4.64+0x8] ;  /* 0x00000804040b7981 */ /* 0x000ea8000c1e1900 */
[----:B------:R-:W4:Y:S04]  /*0170*/  LDG.E R24, desc[UR4][R2.64] ;  /* 0x0000000402187981 */ /* 0x000f28000c1e1900 */
[----:B------:R-:W4:Y:S04]  /*0180*/  LDG.E R7, desc[UR4][R4.64] ;  /* 0x0000000404077981 */ /* 0x000f28000c1e1900 */
[----:B------:R-:W3:Y:S04]  /*0190*/  LDG.E R25, desc[UR4][R2.64+0x4] ;  /* 0x0000040402197981 */ /* 0x000ee8000c1e1900 */
[----:B------:R-:W2:Y:S01]  /*01a0*/  LDG.E R10, desc[UR4][R2.64+0x8] ;  /* 0x00000804020a7981 */ /* 0x000ea2000c1e1900 */
[----:B0-----:R-:W-:-:S03]  /*01b0*/  @!P0 IMAD.WIDE R8, R6, 0x4, R8 ;  /* 0x0000000406088825 */ /* 0x001fc600078e0208 */
[----:B------:R-:W5:Y:S04]  /*01c0*/  LDG.E R20, desc[UR4][R2.64+0xc] ;  /* 0x00000c0402147981 */ /* 0x000f68000c1e1900 */
[----:B------:R-:W4:Y:S04]  /*01d0*/  @!P0 LDG.E R0, desc[UR4][R8.64] ;  /* 0x0000000408008981 */ /* 0x000f28000c1e1900 */
[----:B------:R-:W5:Y:S04]  /*01e0*/  LDG.E R21, desc[UR4][R4.64+0xc] ;  /* 0x00000c0404157981 */ /* 0x000f68000c1e1900 */
        /* <DEDUP_REMOVED lines=12> */
[----:B------:R-:W5:Y:S01]  /*02b0*/  LDG.E R27, desc[UR4][R2.64+0x3c] ;  /* 0x00003c04021b7981 */ /* 0x000f62000c1e1900 */
[----:B----4-:R-:W-:-:S03]  /*02c0*/  FFMA R7, R7, R24, R0 ;  /* 0x0000001807077223 */ /* 0x010fc60000000000 */
[----:B------:R-:W4:Y:S01]  /*02d0*/  LDG.E R0, desc[UR4][R2.64+0x24] ;  /* 0x0000240402007981 */ /* 0x000f22000c1e1900 */
[----:B---3--:R-:W-:-:S03]  /*02e0*/  FFMA R26, R26, R25, R7 ;  /* 0x000000191a1a7223 */ /* 0x008fc60000000007 */
[----:B------:R-:W3:Y:S01]  /*02f0*/  LDG.E R7, desc[UR4][R4.64+0x28] ;  /* 0x0000280404077981 */ /* 0x000ee2000c1e1900 */
[----:B--2---:R-:W-:-:S03]  /*0300*/  FFMA R26, R11, R10, R26 ;  /* 0x0000000a0b1a7223 */ /* 0x004fc6000000001a */
[----:B------:R-:W2:Y:S04]  /*0310*/  LDG.E R11, desc[UR4][R2.64+0x2c] ;  /* 0x00002c04020b7981 */ /* 0x000ea8000c1e1900 */
[----:B------:R-:W2:Y:S01]  /*0320*/  LDG.E R10, desc[UR4][R4.64+0x2c] ;  /* 0x00002c04040a7981 */ /* 0x000ea2000c1e1900 */
[----:B-----5:R-:W-:-:S03]  /*0330*/  FFMA R26, R21, R20, R26 ;  /* 0x00000014151a7223 */ /* 0x020fc6000000001a */
[----:B------:R-:W5:Y:S01]  /*0340*/  LDG.E R21, desc[UR4][R2.64+0x30] ;  /* 0x0000300402157981 */ /* 0x000f62000c1e1900 */
[----:B------:R-:W-:-:S03]  /*0350*/  FFMA R29, R23, R22, R26 ;  /* 0x00000016171d7223 */ /* 0x000fc6000000001a */
[----:B------:R-:W5:Y:S04]  /*0360*/  LDG.E R20, desc[UR4][R4.64+0x30] ;  /* 0x0000300404147981 */ /* 0x000f68000c1e1900 */
[----:B------:R-:W5:Y:S04]  /*0370*/  LDG.E R22, desc[UR4][R2.64+0x34] ;  /* 0x0000340402167981 */ /* 0x000f68000c1e1900 */
[----:B------:R-:W5:Y:S04]  /*0380*/  LDG.E R23, desc[UR4][R4.64+0x34] ;  /* 0x0000340404177981 */ /* 0x000f68000c1e1900 */
[----:B------:R-:W5:Y:S04]  /*0390*/  LDG.E R24, desc[UR4][R2.64+0x38] ;  /* 0x0000380402187981 */ /* 0x000f68000c1e1900 */
[----:B------:R-:W5:Y:S04]  /*03a0*/  LDG.E R25, desc[UR4][R4.64+0x38] ;  /* 0x0000380404197981 */ /* 0x000f68000c1e1900 */
[----:B------:R-:W5:Y:S01]  /*03b0*/  LDG.E R26, desc[UR4][R4.64+0x3c] ;  /* 0x00003c04041a7981 */ /* 0x000f62000c1e1900 */
[----:B------:R-:W-:-:S04]  /*03c0*/  FFMA R19, R18, R19, R29 ;  /* 0x0000001312137223 */ /* 0x000fc8000000001d */
[----:B------:R-:W-:-:S04]  /*03d0*/  FFMA R17, R16, R17, R19 ;  /* 0x0000001110117223 */ /* 0x000fc80000000013 */
[----:B------:R-:W-:-:S04]  /*03e0*/  FFMA R15, R14, R15, R17 ;  /* 0x0000000f0e0f7223 */ /* 0x000fc80000000011 */
[----:B------:R-:W-:Y:S02]  /*03f0*/  FFMA R14, R12, R13, R15 ;  /* 0x0000000d0c0e7223 */ /* 0x000fe4000000000f */
[----:B------:R-:W0:Y:S02]  /*0400*/  LDC.64 R12, c[0x0][0x390] ;  /* 0x0000e400ff0c7b82 */ /* 0x000e240000000a00 */
[----:B0-----:R-:W-:-:S04]  /*0410*/  IMAD.WIDE R12, R6, 0x4, R12 ;  /* 0x00000004060c7825 */ /* 0x001fc800078e020c */
[----:B----4-:R-:W-:-:S04]  /*0420*/  FFMA R0, R9, R0, R14 ;  /* 0x0000000009007223 */ /* 0x010fc8000000000e */
[----:B---3--:R-:W-:-:S04]  /*0430*/  FFMA R7, R7, R8, R0 ;  /* 0x0000000807077223 */ /* 0x008fc80000000000 */
[----:B--2---:R-:W-:-:S04]  /*0440*/  FFMA R7, R10, R11, R7 ;  /* 0x0000000b0a077223 */ /* 0x004fc80000000007 */
[----:B-----5:R-:W-:-:S04]  /*0450*/  FFMA R20, R20, R21, R7 ;  /* 0x0000001514147223 */ /* 0x020fc80000000007 */
[----:B------:R-:W-:-:S04]  /*0460*/  FFMA R20, R23, R22, R20 ;  /* 0x0000001617147223 */ /* 0x000fc80000000014 */
[----:B------:R-:W-:-:S04]  /*0470*/  FFMA R25, R25, R24, R20 ;  /* 0x0000001819197223 */ /* 0x000fc80000000014 */
[----:B------:R-:W-:-:S05]  /*0480*/  FFMA R25, R26, R27, R25 ;  /* 0x0000001b1a197223 */ /* 0x000fca0000000019 */
[----:B------:R-:W-:Y:S01]  /*0490*/  REDG.E.ADD.F32.FTZ.RN.STRONG.GPU desc[UR4][R12.64], R25 ;  /* 0x000000190c0079a6 */ /* 0x000fe2000c12f304 */
[----:B------:R-:W-:Y:S05]  /*04a0*/  EXIT ;  /* 0x000000000000794d */ /* 0x000fea0003800000 */
.L_x_24:
        /* <DEDUP_REMOVED lines=13> */
.L_x_34:


//--------------------- .text._Z12conv1_KernelPfS_S_S_ --------------------------
	.section	.text._Z12conv1_KernelPfS_S_S_,"ax",@progbits
	.align	128
        .global         _Z12conv1_KernelPfS_S_S_
        .type           _Z12conv1_KernelPfS_S_S_,@function
        .size           _Z12conv1_KernelPfS_S_S_,(.L_x_35 - _Z12conv1_KernelPfS_S_S_)
        .other          _Z12conv1_KernelPfS_S_S_,@"STO_CUDA_ENTRY STV_DEFAULT"
_Z12conv1_KernelPfS_S_S_:
.text._Z12conv1_KernelPfS_S_S_:
[----:B------:R-:W-:Y:S01]  /*0000*/  LDC R1, c[0x0][0x37c] ;  /* 0x0000df00ff017b82 */ /* 0x000fe20000000800 */
[----:B------:R-:W0:Y:S07]  /*0010*/  S2R R3, SR_TID.X ;  /* 0x0000000000037919 */ /* 0x000e2e0000002100 */
[----:B------:R-:W0:Y:S08]  /*0020*/  S2UR UR4, SR_CTAID.X ;  /* 0x00000000000479c3 */ /* 0x000e300000002500 */
[----:B------:R-:W0:Y:S02]  /*0030*/  LDC R0, c[0x0][0x360] ;  /* 0x0000d800ff007b82 */ /* 0x000e240000000800 */
[----:B0-----:R-:W-:-:S05]  /*0040*/  IMAD R0, R0, UR4, R3 ;  /* 0x0000000400007c24 */ /* 0x001fca000f8e0203 */
[----:B------:R-:W-:-:S13]  /*0050*/  ISETP.GT.AND P0, PT, R0, 0x2cff, PT ;  /* 0x00002cff0000780c */ /* 0x000fda0003f04270 */
[----:B------:R-:W-:Y:S05]  /*0060*/  @P0 EXIT ;  /* 0x000000000000094d */ /* 0x000fea0003800000 */
[C---:B------:R-:W-:Y:S01]  /*0070*/  IMAD.HI R2, R0.reuse, 0x2aaaaaab, RZ ;  /* 0x2aaaaaab00027827 */ /* 0x040fe200078e02ff */
[----:B------:R-:W0:Y:S01]  /*0080*/  LDC.64 R8, c[0x0][0x398] ;  /* 0x0000e600ff087b82 */ /* 0x000e220000000a00 */
[----:B------:R-:W1:Y:S02]  /*0090*/  LDCU.64 UR4, c[0x0][0x358] ;  /* 0x00006b00ff0477ac */ /* 0x000e640008000a00 */
[----:B------:R-:W-:Y:S01]  /*00a0*/  IMAD.HI R12, R0, 0x38e38e39, RZ ;  /* 0x38e38e39000c7827 */ /* 0x000fe200078e02ff */
[----:B------:R-:W-:Y:S01]  /*00b0*/  SHF.R.U32.HI R3, RZ, 0x1f, R2 ;  /* 0x0000001fff037819 */ /* 0x000fe20000011602 */
[----:B------:R-:W2:Y:S03]  /*00c0*/  LDCU.64 UR6, c[0x0][0x390] ;  /* 0x00007200ff0677ac */ /* 0x000ea60008000a00 */
[----:B------:R-:W-:Y:S01]  /*00d0*/  LEA.HI.SX32 R7, R2, R3, 0x1e ;  /* 0x0000000302077211 */ /* 0x000fe200078ff2ff */
[----:B------:R-:W3:Y:S04]  /*00e0*/  LDC.64 R4, c[0x0][0x380] ;  /* 0x0000e000ff047b82 */ /* 0x000ee80000000a00 */
[----:B------:R-:W-:-:S04]  /*00f0*/  IMAD.HI R6, R7, 0x2aaaaaab, RZ ;  /* 0x2aaaaaab07067827 */ /* 0x000fc800078e02ff */
[----:B------:R-:W4:Y:S01]  /*0100*/  LDC.64 R2, c[0x0][0x388] ;  /* 0x0000e200ff027b82 */ /* 0x000f220000000a00 */
[----:B------:R-:W-:-:S04]  /*0110*/  SHF.R.U32.HI R11, RZ, 0x1f, R6 ;  /* 0x0000001fff0b7819 */ /* 0x000fc80000011606 */
[----:B------:R-:W-:Y:S02]  /*0120*/  LEA.HI R10, R6, R11, RZ, 0x1e ;  /* 0x0000000b060a7211 */ /* 0x000fe400078ff0ff */
[----:B------:R-:W-:-:S03]  /*0130*/  SHF.R.U32.HI R11, RZ, 0x1f, R12 ;  /* 0x0000001fff0b7819 */ /* 0x000fc6000001160c */
[----:B------:R-:W-:Y:S01]  /*0140*/  IMAD R10, R10, -0x18, R7 ;  /* 0xffffffe80a0a7824 */ /* 0x000fe200078e0207 */
[----:B------:R-:W-:Y:S01]  /*0150*/  LEA.HI.SX32 R6, R12, R11, 0x19 ;  /* 0x0000000b0c067211 */ /* 0x000fe200078fcaff */
[----:B------:R-:W-:-:S04]  /*0160*/  IMAD R7, R7, -0x18, R0 ;  /* 0xffffffe807077824 */ /* 0x000fc800078e0200 */
[----:B------:R-:W-:Y:S02]  /*0170*/  IMAD R11, R6, 0x19, RZ ;  /* 0x00000019060b7824 */ /* 0x000fe400078e02ff */
[----:B------:R-:W-:Y:S02]  /*0180*/  IMAD R7, R10, 0x1c, R7 ;  /* 0x0000001c0a077824 */ /* 0x000fe400078e0207 */
[----:B0-----:R-:W-:-:S04]  /*0190*/  IMAD.WIDE R16, R6, 0x4, R8 ;  /* 0x0000000406107825 */ /* 0x001fc800078e0208 */
[----:B----4-:R-:W-:-:S04]  /*01a0*/  IMAD.WIDE R2, R11, 0x4, R2 ;  /* 0x000000040b027825 */ /* 0x010fc800078e0202 */
[----:B---3--:R-:W-:Y:S01]  /*01b0*/  IMAD.WIDE R4, R7, 0x4, R4 ;  /* 0x0000000407047825 */ /* 0x008fe200078e0204 */
[----:B-1----:R-:W3:Y:S04]  /*01c0*/  LDG.E R19, desc[UR4][R2.64] ;  /* 0x0000000402137981 */ /* 0x002ee8000c1e1900 */
[----:B------:R-:W3:Y:S04]  /*01d0*/  LDG.E R7, desc[UR4][R16.64] ;  /* 0x0000000410077981 */ /* 0x000ee8000c1e1900 */
[----:B------:R-:W3:Y:S04]  /*01e0*/  LDG.E R8, desc[UR4][R4.64] ;  /* 0x0000000404087981 */ /* 0x000ee8000c1e1900 */
[----:B------:R-:W4:Y:S04]  /*01f0*/  LDG.E R25, desc[UR4][R2.64+0x4] ;  /* 0x0000040402197981 */ /* 0x000f28000c1e1900 */
[----:B------:R-:W4:Y:S04]  /*0200*/  LDG.E R26, desc[UR4][R4.64+0x4] ;  /* 0x00000404041a7981 */ /* 0x000f28000c1e1900 */
[----:B------:R-:W5:Y:S04]  /*0210*/  LDG.E R9, desc[UR4][R2.64+0x8] ;  /* 0x0000080402097981 */ /* 0x000f68000c1e1900 */
[----:B------:R-:W5:Y:S04]  /*0220*/  LDG.E R10, desc[UR4][R4.64+0x8] ;  /* 0x00000804040a7981 */ /* 0x000f68000c1e1900 */
[----:B------:R-:W2:Y:S04]  /*0230*/  LDG.E R12, desc[UR4][R2.64+0xc] ;  /* 0x00000c04020c7981 */ /* 0x000ea8000c1e1900 */
        /* <DEDUP_REMOVED lines=11> */
[----:B------:R-:W2:Y:S01]  /*02f0*/  LDG.E R20, desc[UR4][R4.64+0x80] ;  /* 0x0000800404147981 */ /* 0x000ea2000c1e1900 */
[----:B---3--:R-:W-:-:S03]  /*0300*/  FFMA R7, R8, R19, R7 ;  /* 0x0000001308077223 */ /* 0x008fc60000000007 */
[----:B------:R-:W3:Y:S04]  /*0310*/  LDG.E R19, desc[UR4][R2.64+0x24] ;  /* 0x0000240402137981 */ /* 0x000ee8000c1e1900 */
[----:B------:R-:W3:Y:S01]  /*0320*/  LDG.E R8, desc[UR4][R4.64+0xe0] ;  /* 0x0000e00404087981 */ /* 0x000ee2000c1e1900 */
[----:B----4-:R-:W-:-:S03]  /*0330*/  FFMA R25, R26, R25, R7 ;  /* 0x000000191a197223 */ /* 0x010fc60000000007 */
[----:B------:R-:W4:Y:S01]  /*0340*/  LDG.E R7, desc[UR4][R2.64+0x28] ;  /* 0x0000280402077981 */ /* 0x000f22000c1e1900 */
[----:B-----5:R-:W-:-:S03]  /*0350*/  FFMA R26, R10, R9, R25 ;  /* 0x000000090a1a7223 */ /* 0x020fc60000000019 */
[----:B------:R-:W5:Y:S04]  /*0360*/  LDG.E R9, desc[UR4][R2.64+0x2c] ;  /* 0x00002c0402097981 */ /* 0x000f68000c1e1900 */
[----:B------:R-:W5:Y:S01]  /*0370*/  LDG.E R10, desc[UR4][R4.64+0xe4] ;  /* 0x0000e404040a7981 */ /* 0x000f62000c1e1900 */
[----:B--2---:R-:W-:-:S03]  /*0380*/  FFMA R25, R11, R12, R26 ;  /* 0x0000000c0b197223 */ /* 0x004fc6000000001a */
[----:B------:R-:W2:Y:S04]  /*0390*/  LDG.E R11, desc[UR4][R2.64+0x30] ;  /* 0x00003004020b7981 */ /* 0x000ea8000c1e1900 */
[----:B------:R-:W2:Y:S01]  /*03a0*/  LDG.E R12, desc[UR4][R4.64+0xe8] ;  /* 0x0000e804040c7981 */ /* 0x000ea2000c1e1900 */
[----:B------:R-:W-:-:S03]  /*03b0*/  FFMA R25, R14, R13, R25 ;  /* 0x0000000d0e197223 */ /* 0x000fc60000000019 */
        /* <DEDUP_REMOVED lines=13> */
[----:B------:R-:W2:Y:S04]  /*0490*/  LDG.E R21, desc[UR4][R4.64+0x158] ;  /* 0x0001580404157981 */ /* 0x000ea8000c1e1900 */
[----:B------:R-:W2:Y:S01]  /*04a0*/  LDG.E R26, desc[UR4][R2.64+0x60] ;  /* 0x00006004021a7981 */ /* 0x000ea2000c1e1900 */
[----:B---3--:R-:W-:-:S03]  /*04b0*/  FFMA R25, R20, R19, R25 ;  /* 0x0000001314197223 */ /* 0x008fc60000000019 */
[----:B------:R-:W3:Y:S04]  /*04c0*/  LDG.E R20, desc[UR4][R2.64+0x48] ;  /* 0x0000480402147981 */ /* 0x000ee8000c1e1900 */
[----:B------:R-:W3:Y:S01]  /*04d0*/  LDG.E R19, desc[UR4][R4.64+0x15c] ;  /* 0x00015c0404137981 */ /* 0x000ee2000c1e1900 */
[----:B----4-:R-:W-:-:S03]  /*04e0*/  FFMA R25, R8, R7, R25 ;  /* 0x0000000708197223 */ /* 0x010fc60000000019 */
[----:B------:R-:W4:Y:S04]  /*04f0*/  LDG.E R8, desc[UR4][R2.64+0x4c] ;  /* 0x00004c0402087981 */ /* 0x000f28000c1e1900 */
        /* <DEDUP_REMOVED lines=11> */
[----:B------:R0:W2:Y:S04]  /*05b0*/  LDG.E R15, desc[UR4][R2.64+0x5c] ;  /* 0x00005c04020f7981 */ /* 0x0000a8000c1e1900 */
[----:B------:R-:W2:Y:S04]  /*05c0*/  LDG.E R16, desc[UR4][R4.64+0x1cc] ;  /* 0x0001cc0404107981 */ /* 0x000ea8000c1e1900 */
[----:B------:R-:W2:Y:S01]  /*05d0*/  LDG.E R25, desc[UR4][R4.64+0x1d0] ;  /* 0x0001d00404197981 */ /* 0x000ea2000c1e1900 */
[----:B------:R-:W-:-:S04]  /*05e0*/  FFMA R18, R18, R17, R27 ;  /* 0x0000001112127223 */ /* 0x000fc8000000001b */
[----:B------:R-:W-:-:S04]  /*05f0*/  FFMA R18, R23, R24, R18 ;  /* 0x0000001817127223 */ /* 0x000fc80000000012 */
[----:B------:R-:W-:-:S04]  /*0600*/  FFMA R18, R21, R22, R18 ;  /* 0x0000001615127223 */ /* 0x000fc80000000012 */
[----:B---3--:R-:W-:-:S04]  /*0610*/  FFMA R18, R19, R20, R18 ;  /* 0x0000001413127223 */ /* 0x008fc80000000012 */
[----:B----4-:R-:W-:Y:S01]  /*0620*/  FFMA R8, R7, R8, R18 ;  /* 0x0000000807087223 */ /* 0x010fe20000000012 */
[----:B------:R-:W-:-:S05]  /*0630*/  IMAD R7, R6, 0x240, RZ ;  /* 0x0000024006077824 */ /* 0x000fca00078e02ff */
[----:B------:R-:W-:Y:S01]  /*0640*/  IADD3 R0, PT, PT, R0, -R7, RZ ;  /* 0x8000000700007210 */ /* 0x000fe20007ffe0ff */
[----:B-----5:R-:W-:-:S03]  /*0650*/  FFMA R8, R9, R10, R8 ;  /* 0x0000000a09087223 */ /* 0x020fc60000000008 */
[----:B0-----:R-:W-:Y:S02]  /*0660*/  SHF.R.S32.HI R2, RZ, 0x1f, R0 ;  /* 0x0000001fff027819 */ /* 0x001fe40000011400 */
[----:B------:R-:W-:Y:S01]  /*0670*/  IADD3 R0, P0, PT, R7, R0, RZ ;  /* 0x0000000007007210 */ /* 0x000fe20007f1e0ff */
[----:B--2---:R-:W-:-:S03]  /*0680*/  FFMA R11, R11, R12, R8 ;  /* 0x0000000c0b0b7223 */ /* 0x004fc60000000008 */
[----:B------:R-:W-:Y:S02]  /*0690*/  LEA.HI.X.SX32 R7, R7, R2, 0x1, P0 ;  /* 0x0000000207077211 */ /* 0x000fe400000f0eff */
[----:B------:R-:W-:Y:S01]  /*06a0*/  LEA R2, P0, R0, UR6, 0x2 ;  /* 0x0000000600027c11 */ /* 0x000fe2000f8010ff */
[----:B------:R-:W-:-:S03]  /*06b0*/  FFMA R11, R14, R13, R11 ;  /* 0x0000000d0e0b7223 */ /* 0x000fc6000000000b */
[----:B------:R-:W-:Y:S01]  /*06c0*/  LEA.HI.X R3, R0, UR7, R7, 0x2, P0 ;  /* 0x0000000700037c11 */ /* 0x000fe200080f1407 */
[----:B------:R-:W-:-:S04]  /*06d0*/  FFMA R16, R16, R15, R11 ;  /* 0x0000000f10107223 */ /* 0x000fc8000000000b */
[----:B------:R-:W-:-:S05]  /*06e0*/  FFMA R25, R25, R26, R16 ;  /* 0x0000001a19197223 */ /* 0x000fca0000000010 */
[----:B------:R-:W-:Y:S01]  /*06f0*/  REDG.E.ADD.F32.FTZ.RN.STRONG.GPU desc[UR4][R2.64], R25 ;  /* 0x00000019020079a6 */ /* 0x000fe2000c12f304 */
[----:B------:R-:W-:Y:S05]  /*0700*/  EXIT ;  /* 0x000000000000794d */ /* 0x000fea0003800000 */
.L_x_25:
        /* <DEDUP_REMOVED lines=15> */
.L_x_35:


//--------------------- .text._Z12conv2_KernelPfS_S_S_ --------------------------
	.section	.text._Z12conv2_KernelPfS_S_S_,"ax",@progbits
	.align	128
        .global         _Z12conv2_KernelPfS_S_S_
        .type           _Z12conv2_KernelPfS_S_S_,@function
        .size           _Z12conv2_KernelPfS_S_S_,(.L_x_36 - _Z12conv2_KernelPfS_S_S_)
        .other          _Z12conv2_KernelPfS_S_S_,@"STO_CUDA_ENTRY STV_DEFAULT"
_Z12conv2_KernelPfS_S_S_:
.text._Z12conv2_KernelPfS_S_S_:
        /* <DEDUP_REMOVED lines=8> */
[----:B------:R-:W-:Y:S01]  /*0080*/  IMAD.HI R6, R7, 0x66666667, RZ ;  /* 0x6666666707067827 */ /* 0x000fe200078e02ff */
[----:B------:R-:W0:Y:S03]  /*0090*/  LDCU.64 UR4, c[0x0][0x358] ;  /* 0x00006b00ff0477ac */ /* 0x000e260008000a00 */
[----:B------:R-:W-:Y:S01]  /*00a0*/  HFMA2 R14, -RZ, RZ, 0, 0 ;  /* 0x00000000ff0e7431 */ /* 0x000fe200000001ff */
[CC--:B------:R-:W-:Y:S02]  /*00b0*/  LEA.HI R0, R2.reuse, R7.reuse, RZ, 0x6 ;  /* 0x0000000702007211 */ /* 0x0c0fe400078f30ff */
[----:B------:R-:W-:Y:S02]  /*00c0*/  LEA.HI R10, R2, R7, RZ, 0x3 ;  /* 0x00000007020a7211 */ /* 0x000fe400078f18ff */
[----:B------:R-:W-:-:S02]  /*00d0*/  SHF.R.S32.HI R3, RZ, 0x6, R0 ;  /* 0x00000006ff037819 */ /* 0x000fc40000011400 */
[----:B------:R-:W-:Y:S02]  /*00e0*/  SHF.R.S32.HI R11, RZ, 0x3, R10 ;  /* 0x00000003ff0b7819 */ /* 0x000fe4000001140a */
[----:B------:R-:W-:Y:S01]  /*00f0*/  LOP3.LUT R10, R10, 0xfffffff8, RZ, 0xc0, !PT ;  /* 0xfffffff80a0a7812 */ /* 0x000fe200078ec0ff */
[----:B------:R-:W-:Y:S01]  /*0100*/  IMAD.HI R4, R3, 0x66666667, RZ ;  /* 0x6666666703047827 */ /* 0x000fe200078e02ff */
[----:B------:R-:W-:Y:S02]  /*0110*/  LEA.HI R12, R11, R11, RZ, 0x3 ;  /* 0x0000000b0b0c7211 */ /* 0x000fe400078f18ff */
[----:B------:R-:W-:Y:S02]  /*0120*/  IADD3 R15, PT, PT, R7, -R10, RZ ;  /* 0x8000000a070f7210 */ /* 0x000fe40007ffe0ff */
[----:B------:R-:W-:Y:S02]  /*0130*/  SHF.R.U32.HI R5, RZ, 0x1f, R4 ;  /* 0x0000001fff057819 */ /* 0x000fe40000011604 */
[----:B------:R-:W-:-:S02]  /*0140*/  LOP3.LUT R12, R12, 0x3ffffff8, RZ, 0xc0, !PT ;  /* 0x3ffffff80c0c7812 */ /* 0x000fc400078ec0ff */
[----:B------:R-:W-:Y:S02]  /*0150*/  LEA.HI.SX32 R4, R4, R5, 0x1d ;  /* 0x0000000504047211 */ /* 0x000fe400078feaff */
[----:B------:R-:W-:Y:S02]  /*0160*/  IADD3 R12, PT, PT, R11, -R12, RZ ;  /* 0x8000000c0b0c7210 */ /* 0x000fe40007ffe0ff */
[----:B------:R-:W-:Y:S01]  /*0170*/  SHF.R.U32.HI R11, RZ, 0x1f, R6 ;  /* 0x0000001fff0b7819 */ /* 0x000fe20000011606 */
[----:B------:R-:W-:Y:S02]  /*0180*/  IMAD R13, R4, -0x14, R3 ;  /* 0xffffffec040d7824 */ /* 0x000fe400078e0203 */
[----:B------:R-:W1:Y:S01]  /*0190*/  LDC.64 R4, c[0x0][0x380] ;  /* 0x0000e000ff047b82 */ /* 0x000e620000000a00 */
[----:B------:R-:W-:Y:S01]  /*01a0*/  LEA.HI.SX32 R6, R6, R11, 0x17 ;  /* 0x0000000b06067211 */ /* 0x000fe200078fbaff */
[----:B------:R-:W-:Y:S01]  /*01b0*/  IMAD R12, R12, 0xc, R15 ;  /* 0x0000000c0c0c7824 */ /* 0x000fe200078e020f */
[----:B------:R-:W-:-:S03]  /*01c0*/  ISETP.NE.AND P0, PT, R13, RZ, PT ;  /* 0x000000ff0d00720c */ /* 0x000fc60003f05270 */
[----:B------:R-:W-:Y:S02]  /*01d0*/  IMAD R11, R6, 0x14, R13 ;  /* 0x00000014060b7824 */ /* 0x000fe400078e020d */
[----:B------:R-:W2:Y:S01]  /*01e0*/  LDC.64 R2, c[0x0][0x388] ;  /* 0x0000e200ff027b82 */ /* 0x000ea20000000a00 */
[----:B------:R-:W-:Y:S02]  /*01f0*/  IMAD R13, R13, 0x90, R12 ;  /* 0x000000900d0d7824 */ /* 0x000fe400078e020c */
[----:B------:R-:W-:-:S05]  /*0200*/  IMAD R11, R11, 0x19, RZ ;  /* 0x000000190b0b7824 */ /* 0x000fca00078e02ff */
[----:B------:R-:W3:Y:S01]  /*0210*/  @!P0 LDC.64 R8, c[0x0][0x398] ;  /* 0x0000e600ff088b82 */ /* 0x000ee20000000a00 */
[----:B-1----:R-:W-:-:S05]  /*0220*/  IMAD.WIDE R4, R13, 0x4, R4 ;  /* 0x000000040d047825 */ /* 0x002fca00078e0204 */
[----:B0-----:R-:W4:Y:S01]  /*0230*/  LDG.E R17, desc[UR4][R4.64] ;  /* 0x0000000404117981 */ /* 0x001f22000c1e1900 */
[----:B--2---:R-:W-:-:S03]  /*0240*/  IMAD.WIDE R2, R11, 0x4, R2 ;  /* 0x000000040b027825 */ /* 0x004fc600078e0202 */
[----:B------:R-:W2:Y:S04]  /*0250*/  LDG.E R27, desc[UR4][R4.64+0x4] ;  /* 0x00000404041b7981 */ /* 0x000ea8000c1e1900 */
[----:B------:R-:W4:Y:S01]  /*0260*/  LDG.E R22, desc[UR4][R2.64] ;  /* 0x0000000402167981 */ /* 0x000f22000c1e1900 */
[----:B---3--:R-:W-:-:S03]  /*0270*/  @!P0 IMAD.WIDE R18, R6, 0x4, R8 ;  /* 0x0000000406128825 */ /* 0x008fc600078e0208 */
[----:B------:R-:W2:Y:S04]  /*0280*/  LDG.E R26, desc[UR4][R2.64+0x4] ;  /* 0x00000404021a7981 */ /* 0x000ea8000c1e1900 */
[----:B------:R-:W4:Y:S04]  /*0290*/  @!P0 LDG.E R14, desc[UR4][R18.64] ;  /* 0x00000004120e8981 */ /* 0x000f28000c1e1900 */
[----:B------:R-:W3:Y:S04]  /*02a0*/  LDG.E R16, desc[UR4][R4.64+0x8] ;  /* 0x0000080404107981 */ /* 0x000ee8000c1e1900 */
[----:B------:R-:W3:Y:S04]  /*02b0*/  LDG.E R15, desc[UR4][R2.64+0x8] ;  /* 0x00000804020f7981 */ /* 0x000ee8000c1e1900 */
        /* <DEDUP_REMOVED lines=17> */
[----:B--2---:R-:W-:-:S03]  /*03d0*/  FFMA R27, R27, R26, R14 ;  /* 0x0000001a1b1b7223 */ /* 0x004fc6000000000e */
[----:B------:R-:W2:Y:S01]  /*03e0*/  LDG.E R17, desc[UR4][R2.64+0x28] ;  /* 0x0000280402117981 */ /* 0x000ea2000c1e1900 */
[----:B---3--:R-:W-:-:S03]  /*03f0*/  FFMA R15, R16, R15, R27 ;  /* 0x0000000f100f7223 */ /* 0x008fc6000000001b */
[----:B------:R-:W2:Y:S04]  /*0400*/  LDG.E R16, desc[UR4][R4.64+0x60] ;  /* 0x0000600404107981 */ /* 0x000ea8000c1e1900 */
[----:B------:R-:W3:Y:S01]  /*0410*/  LDG.E R14, desc[UR4][R4.64+0x70] ;  /* 0x00007004040e7981 */ /* 0x000ee2000c1e1900 */
[----:B-----5:R-:W-:-:S03]  /*0420*/  FFMA R15, R8, R9, R15 ;  /* 0x00000009080f7223 */ /* 0x020fc6000000000f */
[----:B------:R-:W5:Y:S04]  /*0430*/  LDG.E R8, desc[UR4][R4.64+0x64] ;  /* 0x0000640404087981 */ /* 0x000f68000c1e1900 */
[----:B------:R-:W5:Y:S01]  /*0440*/  LDG.E R9, desc[UR4][R2.64+0x2c] ;  /* 0x00002c0402097981 */ /* 0x000f62000c1e1900 */
[----:B------:R-:W-:-:S03]  /*0450*/  FFMA R15, R10, R11, R15 ;  /* 0x0000000b0a0f7223 */ /* 0x000fc6000000000f */
[----:B------:R-:W3:Y:S04]  /*0460*/  LDG.E R10, desc[UR4][R4.64+0x68] ;  /* 0x00006804040a7981 */ /* 0x000ee8000c1e1900 */
[----:B------:R-:W3:Y:S01]  /*0470*/  LDG.E R11, desc[UR4][R2.64+0x30] ;  /* 0x00003004020b7981 */ /* 0x000ee2000c1e1900 */
[----:B------:R-:W-:-:S03]  /*0480*/  FFMA R27, R12, R13, R15 ;  /* 0x0000000d0c1b7223 */ /* 0x000fc6000000000f */
[----:B------:R-:W3:Y:S04]  /*0490*/  LDG.E R12, desc[UR4][R4.64+0x6c] ;  /* 0x00006c04040c7981 */ /* 0x000ee8000c1e1900 */
[----:B------:R-:W3:Y:S04]  /*04a0*/  LDG.E R13, desc[UR4][R2.64+0x34] ;  /* 0x00003404020d7981 */ /* 0x000ee8000c1e1900 */
[----:B------:R-:W3:Y:S01]  /*04b0*/  LDG.E R15, desc[UR4][R2.64+0x38] ;  /* 0x00003804020f7981 */ /* 0x000ee2000c1e1900 */
[----:B------:R-:W-:-:S03]  /*04c0*/  FFMA R21, R20, R21, R27 ;  /* 0x0000001514157223 */ /* 0x000fc6000000001b */
[----:B------:R-:W3:Y:S01]  /*04d0*/  LDG.E R20, desc[UR4][R2.64+0x3c] ;  /* 0x00003c0402147981 */ /* 0x000ee2000c1e1900 */
[----:B------:R-:W-:-:S03]  /*04e0*/  FFMA R25, R24, R25, R21 ;  /* 0x0000001918197223 */ /* 0x000fc60000000015 */
[----:B------:R-:W3:Y:S04]  /*04f0*/  LDG.E R21, desc[UR4][R4.64+0x90] ;  /* 0x0000900404157981 */ /* 0x000ee8000c1e1900 */
[----:B------:R-:W3:Y:S04]  /*0500*/  LDG.E R24, desc[UR4][R4.64+0xc4] ;  /* 0x0000c40404187981 */ /* 0x000ee8000c1e1900 */
[----:B------:R-:W3:Y:S04]  /*0510*/  LDG.E R26, desc[UR4][R4.64+0xcc] ;  /* 0x0000cc04041a7981 */ /* 0x000ee8000c1e1900 */
[----:B------:R-:W3:Y:S01]  /*0520*/  LDG.E R27, desc[UR4][R2.64+0x5c] ;  /* 0x00005c04021b7981 */ /* 0x000ee2000c1e1900 */
[----:B----4-:R-:W-:-:S03]  /*0530*/  FFMA R25, R22, R23, R25 ;  /* 0x0000001716197223 */ /* 0x010fc60000000019 */
[----:B------:R-:W4:Y:S01]  /*0540*/  LDG.E R22, desc[UR4][R4.64+0x94] ;  /* 0x0000940404167981 */ /* 0x000f22000c1e1900 */
[----:B------:R-:W-:-:S03]  /*0550*/  FFMA R25, R18, R19, R25 ;  /* 0x0000001312197223 */ /* 0x000fc60000000019 */
[----:B------:R-:W4:Y:S01]  /*0560*/  LDG.E R23, desc[UR4][R2.64+0x40] ;  /* 0x0000400402177981 */ /* 0x000f22000c1e1900 */
[----:B--2---:R-:W-:-:S03]  /*0570*/  FFMA R25, R16, R17, R25 ;  /* 0x0000001110197223 */ /* 0x004fc60000000019 */
[----:B------:R-:W2:Y:S04]  /*0580*/  LDG.E R18, desc[UR4][R4.64+0x98] ;  /* 0x0000980404127981 */ /* 0x000ea8000c1e1900 */
[----:B------:R-:W2:Y:S04]  /*0590*/  LDG.E R19, desc[UR4][R2.64+0x44] ;  /* 0x0000440402137981 */ /* 0x000ea8000c1e1900 */
[----:B------:R-:W2:Y:S01]  /*05a0*/  LDG.E R17, desc[UR4][R4.64+0x9c] ;  /* 0x00009c0404117981 */ /* 0x000ea2000c1e1900 */
[----:B-----5:R-:W-:-:S03]  /*05b0*/  FFMA R25, R8, R9, R25 ;  /* 0x0000000908197223 */ /* 0x020fc60000000019 */
[----:B------:R-:W5:Y:S04]  /*05c0*/  LDG.E R16, desc[UR4][R2.64+0x48] ;  /* 0x0000480402107981 */ /* 0x000f68000c1e1900 */
[----:B------:R-:W5:Y:S01]  /*05d0*/  LDG.E R8, desc[UR4][R4.64+0xa0] ;  /* 0x0000a00404087981 */ /* 0x000f62000c1e1900 */
[----:B---3--:R-:W-:-:S03]  /*05e0*/  FFMA R25, R10, R11, R25 ;  /* 0x0000000b0a197223 */ /* 0x008fc60000000019 */
[----:B------:R-:W3:Y:S04]  /*05f0*/  LDG.E R9, desc[UR4][R2.64+0x4c] ;  /* 0x00004c0402097981 */ /* 0x000ee8000c1e1900 */
[----:B------:R-:W3:Y:S04]  /*0600*/  LDG.E R10, desc[UR4][R4.64+0xc0] ;  /* 0x0000c004040a7981 */ /* 0x000ee8000c1e1900 */
[----:B------:R-:W3:Y:S01]  /*0610*/  LDG.E R11, desc[UR4][R2.64+0x50] ;  /* 0x00005004020b7981 */ /* 0x000ee2000c1e1900 */
[----:B------:R-:W-:-:S03]  /*0620*/  FFMA R13, R12, R13, R25 ;  /* 0x0000000d0c0d7223 */ /* 0x000fc60000000019 */
[----:B------:R-:W3:Y:S01]  /*0630*/  LDG.E R25, desc[UR4][R2.64+0x54] ;  /* 0x0000540402197981 */ /* 0x000ee2000c1e1900 */
[----:B------:R-:W-:-:S03]  /*0640*/  FFMA R12, R14, R15, R13 ;  /* 0x0000000f0e0c7223 */ /* 0x000fc6000000000d */
[----:B------:R-:W3:Y:S04]  /*0650*/  LDG.E R14, desc[UR4][R4.64+0xc8] ;  /* 0x0000c804040e7981 */ /* 0x000ee8000c1e1900 */
[----:B------:R-:W3:Y:S01]  /*0660*/  LDG.E R15, desc[UR4][R2.64+0x58] ;  /* 0x00005804020f7981 */ /* 0x000ee2000c1e1900 */
[----:B------:R-:W-:Y:S02]  /*0670*/  FFMA R21, R21, R20, R12 ;  /* 0x0000001415157223 */ /* 0x000fe4000000000c */
[----:B------:R-:W0:Y:S01]  /*0680*/  LDC.64 R12, c[0x0][0x390] ;  /* 0x0000e400ff0c7b82 */ /* 0x000e220000000a00 */
[----:B------:R-:W-:-:S04]  /*0690*/  LOP3.LUT R0, R0, 0xffffffc0, RZ, 0xc0, !PT ;  /* 0xffffffc000007812 */ /* 0x000fc800078ec0ff */
[----:B------:R-:W-:-:S04]  /*06a0*/  IADD3 R7, PT, PT, R7, -R0, RZ ;  /* 0x8000000007077210 */ /* 0x000fc80007ffe0ff */
[----:B------:R-:W-:-:S05]  /*06b0*/  LEA R7, R6, R7, 0x6 ;  /* 0x0000000706077211 */ /* 0x000fca00078e30ff */
[----:B0-----:R-:W-:-:S04]  /*06c0*/  IMAD.WIDE R12, R7, 0x4, R12 ;  /* 0x00000004070c7825 */ /* 0x001fc800078e020c */
[----:B----4-:R-:W-:-:S04]  /*06d0*/  FFMA R21, R22, R23, R21 ;  /* 0x0000001716157223 */ /* 0x010fc80000000015 */
[----:B--2---:R-:W-:-:S04]  /*06e0*/  FFMA R18, R18, R19, R21 ;  /* 0x0000001312127223 */ /* 0x004fc80000000015 */
[----:B-----5:R-:W-:-:S04]  /*06f0*/  FFMA R17, R17, R16, R18 ;  /* 0x0000001011117223 */ /* 0x020fc80000000012 */
[----:B---3--:R-:W-:-:S04]  /*0700*/  FFMA R9, R8, R9, R17 ;  /* 0x0000000908097223 */ /* 0x008fc80000000011 */
[----:B------:R-:W-:-:S04]  /*0710*/  FFMA R9, R10, R11, R9 ;  /* 0x0000000b0a097223 */ /* 0x000fc80000000009 */
[----:B------:R-:W-:-:S04]  /*0720*/  FFMA R9, R24, R25, R9 ;  /* 0x0000001918097223 */ /* 0x000fc80000000009 */
[----:B------:R-:W-:-:S04]  /*0730*/  FFMA R9, R14, R15, R9 ;  /* 0x0000000f0e097223 */ /* 0x000fc80000000009 */
[----:B------:R-:W-:-:S04]  /*0740*/  FFMA R9, R26, R27, R9 ;  /* 0x0000001b1a097223 */ /* 0x000fc80000000009 */
[----:B------:R-:W-:-:S05]  /*0750*/  FFMA R9, R28, R29, R9 ;  /* 0x0000001d1c097223 */ /* 0x000fca0000000009 */
[----:B------:R-:W-:Y:S01]  /*0760*/  REDG.E.ADD.F32.FTZ.RN.STRONG.GPU desc[UR4][R12.64], R9 ;  /* 0x000000090c0079a6 */ /* 0x000fe2000c12f304 */
[----:B------:R-:W-:Y:S05]  /*0770*/  EXIT ;  /* 0x000000000000794d */ /* 0x000fea0003800000 */
.L_x_26:
        /* <DEDUP_REMOVED lines=16> */
.L_x_36:


//--------------------- .nv.shared.reserved.0     --------------------------
	.section	.nv.shared.reserved.0,"aw",@nobits
	.weak		__nv_reservedSMEM_offset_0_alias
	.size		__nv_reservedSMEM_offset_0_alias, 0, 64
	.other		__nv_reservedSMEM_offset_0_alias,@"STO_CUDA_RESERVED_SHARED STV_DEFAULT"
__nv_reservedSMEM_offset_0_alias:
	.zero		0
	.zero		64


//--------------------- .nv.constant0._Z14softmax_kerneliPfS_ --------------------------
	.section	.nv.constant0._Z14softmax_kerneliPfS_,"a",@progbits
	.sectionflags	@""
	.align	4
.nv.constant0._Z14softmax_kerneliPfS_:
	.zero		920


//--------------------- .nv.constant0._Z16max_pool2_kernelPfS_ --------------------------
	.section	.nv.constant0._Z16max_pool2_kernelPfS_,"a",@progbits
	.sectionflags	@""
	.align	4
.nv.constant0._Z16max_pool2_kernelPfS_:
	.zero		912


//--------------------- .nv.constant0._Z16max_pool1_kernelPfS_ --------------------------
	.section	.nv.constant0._Z16max_pool1_kernelPfS_,"a",@progbits
	.sectionflags	@""
	.align	4
.nv.constant0._Z16max_pool1_kernelPfS_:
	.zero		912


//--------------------- .nv.constant0._Z12relu_kernel2iiiiiPf --------------------------
	.section	.nv.constant0._Z12relu_kernel2iiiiiPf,"a",@progbits
	.sectionflags	@""
	.align	4
.nv.constant0._Z12relu_kernel2iiiiiPf:
	.zero		928


//--------------------- .nv.constant0._Z11relu_kerneliiiPf --------------------------
	.section	.nv.constant0._Z11relu_kerneliiiPf,"a",@progbits
	.sectionflags	@""
	.align	4
.nv.constant0._Z11relu_kerneliiiPf:
	.zero		920


//--------------------- .nv.constant0._Z10fc2_KernelPfS_S_S_ --------------------------
	.section	.nv.constant0._Z10fc2_KernelPfS_S_S_,"a",@progbits
	.sectionflags	@""
	.align	4
.nv.constant0._Z10fc2_KernelPfS_S_S_:
	.zero		928


//--------------------- .nv.constant0._Z10fc1_KernelPfS_S_S_ --------------------------
	.section	.nv.constant0._Z10fc1_KernelPfS_S_S_,"a",@progbits
	.sectionflags	@""
	.align	4
.nv.constant0._Z10fc1_KernelPfS_S_S_:
	.zero		928


//--------------------- .nv.constant0._Z12conv1_KernelPfS_S_S_ --------------------------
	.section	.nv.constant0._Z12conv1_KernelPfS_S_S_,"a",@progbits
	.sectionflags	@""
	.align	4
.nv.constant0._Z12conv1_KernelPfS_S_S_:
	.zero		928


//--------------------- .nv.constant0._Z12conv2_KernelPfS_S_S_ --------------------------
	.section	.nv.constant0._Z12conv2_KernelPfS_S_S_,"a",@progbits
	.sectionflags	@""
	.align	4
.nv.constant0._Z12conv2_KernelPfS_S_S_:
	.zero		928


//--------------------- SYMBOLS --------------------------

	.type		.nv.reservedSmem.offset0,@object
	.size		.nv.reservedSmem.offset0,0x4
